	.target	sm_100

	.elftype	@"ET_EXEC"


//--------------------- .note.nv.tkinfo           --------------------------
	.section	.note.nv.tkinfo,"",@"SHT_NOTE"
	.sectionflags	@"SHF_NOTE_NV_TKINFO"
	.tkinfo
        /*0018*/ 	.word	0x00000081
        /*0030*/ 	.string	""
        /*0030*/ 	.string	"ptxas"
        /*0030*/ 	.string	"Cuda compilation tools, release 12.9, V12.9.86"
        /*0030*/ 	.string	"Build cuda_12.9.r12.9/compiler.36037853_0"
        /*0030*/ 	.string	"-regUsageLevel 10 -arch sm_100f -m 64 "



//--------------------- .note.nv.cuver            --------------------------
	.section	.note.nv.cuver,"",@"SHT_NOTE"
	.sectionflags	@"SHF_NOTE_NV_CUVER"
        /*0018*/ 	.short	0x0001
        /*001a*/ 	.short	0x0064
        /*001c*/ 	.short	0x0001
        /*001e*/ 	.short	0x0000
        /*0020*/ 	.short	0x0001
        /*0022*/ 	.short	0x0000


//--------------------- .nv.info                  --------------------------
	.section	.nv.info,"",@"SHT_CUDA_INFO"
	.align	4


	//----- nvinfo : EIATTR_REGCOUNT
	.align		4
        /*0000*/ 	.byte	0x04, 0x2f
        /*0002*/ 	.short	(.L_15 - .L_14)
	.align		4
.L_14:
        /*0004*/ 	.word	index@(_ZN9deep_gemm24sm100_fp8_gemm_1d1d_implILN4cute4UMMA5MajorE0ELS3_0ELj0ELj4096ELj7168ELj128ELj224ELj128ELj64ELj128ELj128ELj64ELj4ELj128ELj128ELj1ELb0ELj151ELNS_8GemmTypeE1ELb0EN7cutlass10bfloat16_tENS_16EpilogueIdentityEEEvPijjj14CUtensorMap_stS9_S9_S9_S9_)
        /*0008*/ 	.word	0x00000038


	//----- nvinfo : EIATTR_FRAME_SIZE
	.align		4
.L_15:
        /*000c*/ 	.byte	0x04, 0x11
        /*000e*/ 	.short	(.L_17 - .L_16)
	.align		4
.L_16:
        /*0010*/ 	.word	index@($__internal_3_$__cuda_sm20_div_u16)
        /*0014*/ 	.word	0x00000000


	//----- nvinfo : EIATTR_FRAME_SIZE
	.align		4
.L_17:
        /*0018*/ 	.byte	0x04, 0x11
        /*001a*/ 	.short	(.L_19 - .L_18)
	.align		4
.L_18:
        /*001c*/ 	.word	index@($__internal_2_$__cuda_sm10x_tcgen05_guardrail_trap_unallocated_columns_being_dealloced)
        /*0020*/ 	.word	0x00000000


	//----- nvinfo : EIATTR_FRAME_SIZE
	.align		4
.L_19:
        /*0024*/ 	.byte	0x04, 0x11
        /*0026*/ 	.short	(.L_21 - .L_20)
	.align		4
.L_20:
        /*0028*/ 	.word	index@($__internal_1_$__cuda_sm10x_tcgen05_guardrail_trap_phase_invalid_during_alloc)
        /*002c*/ 	.word	0x00000000


	//----- nvinfo : EIATTR_FRAME_SIZE
	.align		4
.L_21:
        /*0030*/ 	.byte	0x04, 0x11
        /*0032*/ 	.short	(.L_23 - .L_22)
	.align		4
.L_22:
        /*0034*/ 	.word	index@($__internal_0_$__cuda_sm10x_tcgen05_guardrail_trap_col_being_dealloced_not_returned_by_alloc)
        /*0038*/ 	.word	0x00000000


	//----- nvinfo : EIATTR_FRAME_SIZE
	.align		4
.L_23:
        /*003c*/ 	.byte	0x04, 0x11
        /*003e*/ 	.short	(.L_25 - .L_24)
	.align		4
.L_24:
        /*0040*/ 	.word	index@(_ZN9deep_gemm24sm100_fp8_gemm_1d1d_implILN4cute4UMMA5MajorE0ELS3_0ELj0ELj4096ELj7168ELj128ELj224ELj128ELj64ELj128ELj128ELj64ELj4ELj128ELj128ELj1ELb0ELj151ELNS_8GemmTypeE1ELb0EN7cutlass10bfloat16_tENS_16EpilogueIdentityEEEvPijjj14CUtensorMap_stS9_S9_S9_S9_)
        /*0044*/ 	.word	0x00000000


	//----- nvinfo : EIATTR_MIN_STACK_SIZE
	.align		4
.L_25:
        /*0048*/ 	.byte	0x04, 0x12
        /*004a*/ 	.short	(.L_27 - .L_26)
	.align		4
.L_26:
        /*004c*/ 	.word	index@(_ZN9deep_gemm24sm100_fp8_gemm_1d1d_implILN4cute4UMMA5MajorE0ELS3_0ELj0ELj4096ELj7168ELj128ELj224ELj128ELj64ELj128ELj128ELj64ELj4ELj128ELj128ELj1ELb0ELj151ELNS_8GemmTypeE1ELb0EN7cutlass10bfloat16_tENS_16EpilogueIdentityEEEvPijjj14CUtensorMap_stS9_S9_S9_S9_)
        /*0050*/ 	.word	0x00000000
.L_27:


//--------------------- .nv.info._ZN9deep_gemm24sm100_fp8_gemm_1d1d_implILN4cute4UMMA5MajorE0ELS3_0ELj0ELj4096ELj7168ELj128ELj224ELj128ELj64ELj128ELj128ELj64ELj4ELj128ELj128ELj1ELb0ELj151ELNS_8GemmTypeE1ELb0EN7cutlass10bfloat16_tENS_16EpilogueIdentityEEEvPijjj14CUtensorMap_stS9_S9_S9_S9_ --------------------------
	.section	.nv.info._ZN9deep_gemm24sm100_fp8_gemm_1d1d_implILN4cute4UMMA5MajorE0ELS3_0ELj0ELj4096ELj7168ELj128ELj224ELj128ELj64ELj128ELj128ELj64ELj4ELj128ELj128ELj1ELb0ELj151ELNS_8GemmTypeE1ELb0EN7cutlass10bfloat16_tENS_16EpilogueIdentityEEEvPijjj14CUtensorMap_stS9_S9_S9_S9_,"",@"SHT_CUDA_INFO"
	.sectionflags	@""
	.align	4


	//----- nvinfo : EIATTR_CUDA_API_VERSION
	.align		4
        /*0000*/ 	.byte	0x04, 0x37
        /*0002*/ 	.short	(.L_29 - .L_28)
.L_28:
        /*0004*/ 	.word	0x00000081


	//----- nvinfo : EIATTR_KPARAM_INFO
	.align		4
.L_29:
        /*0008*/ 	.byte	0x04, 0x17
        /*000a*/ 	.short	(.L_31 - .L_30)
.L_30:
        /*000c*/ 	.word	0x00000000
        /*0010*/ 	.short	0x0008
        /*0012*/ 	.short	0x0240
        /*0014*/ 	.byte	0x00, 0xf0, 0x01, 0x02


	//----- nvinfo : EIATTR_KPARAM_INFO
	.align		4
.L_31:
        /*0018*/ 	.byte	0x04, 0x17
        /*001a*/ 	.short	(.L_33 - .L_32)
.L_32:
        /*001c*/ 	.word	0x00000000
        /*0020*/ 	.short	0x0007
        /*0022*/ 	.short	0x01c0
        /*0024*/ 	.byte	0x00, 0xf0, 0x01, 0x02


	//----- nvinfo : EIATTR_KPARAM_INFO
	.align		4
.L_33:
        /*0028*/ 	.byte	0x04, 0x17
        /*002a*/ 	.short	(.L_35 - .L_34)
.L_34:
        /*002c*/ 	.word	0x00000000
        /*0030*/ 	.short	0x0006
        /*0032*/ 	.short	0x0140
        /*0034*/ 	.byte	0x00, 0xf0, 0x01, 0x02


	//----- nvinfo : EIATTR_KPARAM_INFO
	.align		4
.L_35:
        /*0038*/ 	.byte	0x04, 0x17
        /*003a*/ 	.short	(.L_37 - .L_36)
.L_36:
        /*003c*/ 	.word	0x00000000
        /*0040*/ 	.short	0x0005
        /*0042*/ 	.short	0x00c0
        /*0044*/ 	.byte	0x00, 0xf0, 0x01, 0x02


	//----- nvinfo : EIATTR_KPARAM_INFO
	.align		4
.L_37:
        /*0048*/ 	.byte	0x04, 0x17
        /*004a*/ 	.short	(.L_39 - .L_38)
.L_38:
        /*004c*/ 	.word	0x00000000
        /*0050*/ 	.short	0x0004
        /*0052*/ 	.short	0x0040
        /*0054*/ 	.byte	0x00, 0xf0, 0x01, 0x02


	//----- nvinfo : EIATTR_KPARAM_INFO
	.align		4
.L_39:
        /*0058*/ 	.byte	0x04, 0x17
        /*005a*/ 	.short	(.L_41 - .L_40)
.L_40:
        /*005c*/ 	.word	0x00000000
        /*0060*/ 	.short	0x0003
        /*0062*/ 	.short	0x0010
        /*0064*/ 	.byte	0x00, 0xf0, 0x11, 0x00


	//----- nvinfo : EIATTR_KPARAM_INFO
	.align		4
.L_41:
        /*0068*/ 	.byte	0x04, 0x17
        /*006a*/ 	.short	(.L_43 - .L_42)
.L_42:
        /*006c*/ 	.word	0x00000000
        /*0070*/ 	.short	0x0002
        /*0072*/ 	.short	0x000c
        /*0074*/ 	.byte	0x00, 0xf0, 0x11, 0x00


	//----- nvinfo : EIATTR_KPARAM_INFO
	.align		4
.L_43:
        /*0078*/ 	.byte	0x04, 0x17
        /*007a*/ 	.short	(.L_45 - .L_44)
.L_44:
        /*007c*/ 	.word	0x00000000
        /*0080*/ 	.short	0x0001
        /*0082*/ 	.short	0x0008
        /*0084*/ 	.byte	0x00, 0xf0, 0x11, 0x00


	//----- nvinfo : EIATTR_KPARAM_INFO
	.align		4
.L_45:
        /*0088*/ 	.byte	0x04, 0x17
        /*008a*/ 	.short	(.L_47 - .L_46)
.L_46:
        /*008c*/ 	.word	0x00000000
        /*0090*/ 	.short	0x0000
        /*0092*/ 	.short	0x0000
        /*0094*/ 	.byte	0x00, 0xf5, 0x21, 0x00


	//----- nvinfo : EIATTR_AT_ENTRY_FRAGMENTS
	.align		4
.L_47:
        /*0098*/ 	.byte	0x04, 0x4f
        /*009a*/ 	.short	(.L_49 - .L_48)


	//   ....[0]....
.L_48:
        /*009c*/ 	.word	0x00000004


	//----- nvinfo : EIATTR_RESERVED_SMEM_USED
	.align		4
.L_49:
        /*00a0*/ 	.byte	0x01, 0x41
	.zero		2


	//----- nvinfo : EIATTR_SPARSE_MMA_MASK
	.align		4
        /*00a4*/ 	.byte	0x03, 0x50
        /*00a6*/ 	.short	0x0000


	//----- nvinfo : EIATTR_TCGEN05_1CTA_USED
	.align		4
        /*00a8*/ 	.byte	0x01, 0x51
	.zero		2


	//----- nvinfo : EIATTR_MAXREG_COUNT
	.align		4
        /*00ac*/ 	.byte	0x03, 0x1b
        /*00ae*/ 	.short	0x00ff


	//----- nvinfo : EIATTR_NUM_BARRIERS
	.align		4
        /*00b0*/ 	.byte	0x02, 0x4c
        /*00b2*/ 	.byte	0x09
	.zero		1


	//----- nvinfo : EIATTR_INT_WARP_WIDE_INSTR_OFFSETS
	.align		4
        /*00b4*/ 	.byte	0x04, 0x31
        /*00b6*/ 	.short	(.L_51 - .L_50)


	//   ....[0]....
.L_50:
        /*00b8*/ 	.word	0x00004010


	//   ....[1]....
        /*00bc*/ 	.word	0x00004030


	//----- nvinfo : EIATTR_COOP_GROUP_MASK_REGIDS
	.align		4
.L_51:
        /*00c0*/ 	.byte	0x04, 0x29
        /*00c2*/ 	.short	(.L_53 - .L_52)


	//   ....[0]....
.L_52:
        /*00c4*/ 	.word	0xffffffff


	//   ....[1]....
        /*00c8*/ 	.word	0xffffffff


	//   ....[2]....
        /*00cc*/ 	.word	0xffffffff


	//   ....[3]....
        /*00d0*/ 	.word	0xffffffff


	//   ....[4]....
        /*00d4*/ 	.word	0xffffffff


	//   ....[5]....
        /*00d8*/ 	.word	0xffffffff


	//   ....[6]....
        /*00dc*/ 	.word	0xffffffff


	//   ....[7]....
        /*00e0*/ 	.word	0xffffffff


	//   ....[8]....
        /*00e4*/ 	.word	0xffffffff


	//   ....[9]....
        /*00e8*/ 	.word	0xffffffff


	//   ....[10]....
        /*00ec*/ 	.word	0xffffffff


	//   ....[11]....
        /*00f0*/ 	.word	0xffffffff


	//   ....[12]....
        /*00f4*/ 	.word	0xffffffff


	//   ....[13]....
        /*00f8*/ 	.word	0xffffffff


	//----- nvinfo : EIATTR_COOP_GROUP_INSTR_OFFSETS
	.align		4
.L_53:
        /*00fc*/ 	.byte	0x04, 0x28
        /*00fe*/ 	.short	(.L_55 - .L_54)


	//   ....[0]....
.L_54:
        /*0100*/ 	.word	0x00000030


	//   ....[1]....
        /*0104*/ 	.word	0x00000470


	//   ....[2]....
        /*0108*/ 	.word	0x00000730


	//   ....[3]....
        /*010c*/ 	.word	0x00000b70


	//   ....[4]....
        /*0110*/ 	.word	0x00000c20


	//   ....[5]....
        /*0114*/ 	.word	0x00000cd0


	//   ....[6]....
        /*0118*/ 	.word	0x000012c0


	//   ....[7]....
        /*011c*/ 	.word	0x000012e0


	//   ....[8]....
        /*0120*/ 	.word	0x00001300


	//   ....[9]....
        /*0124*/ 	.word	0x00001550


	//   ....[10]....
        /*0128*/ 	.word	0x00001580


	//   ....[11]....
        /*012c*/ 	.word	0x000015c0


	//   ....[12]....
        /*0130*/ 	.word	0x00003f30


	//   ....[13]....
        /*0134*/ 	.word	0x000040f0


	//----- nvinfo : EIATTR_VRC_CTA_INIT_COUNT
	.align		4
.L_55:
        /*0138*/ 	.byte	0x02, 0x4a
        /*013a*/ 	.byte	0x80
	.zero		1


	//----- nvinfo : EIATTR_MBARRIER_INSTR_OFFSETS
	.align		4
        /*013c*/ 	.byte	0x04, 0x39
        /*013e*/ 	.short	(.L_57 - .L_56)


	//   ....[0]....
.L_56:
        /*0140*/ 	.word	0x00000330
        /*0144*/ 	.word	0x000000ff
        /*0148*/ 	.word	0x00031800
        /*014c*/ 	.short	0x0100
        /*014e*/ 	.byte	0x05
	.zero		1


	//   ....[1]....
        /*0150*/ 	.word	0x00000340
        /*0154*/ 	.word	0x000000ff
        /*0158*/ 	.word	0x00031820
        /*015c*/ 	.short	0x0100
        /*015e*/ 	.byte	0x05
	.zero		1


	//   ....[2]....
        /*0160*/ 	.word	0x00000350
        /*0164*/ 	.word	0x000000ff
        /*0168*/ 	.word	0x00031840
        /*016c*/ 	.short	0x0100
        /*016e*/ 	.byte	0x05
	.zero		1


	//   ....[3]....
        /*0170*/ 	.word	0x00000360
        /*0174*/ 	.word	0x000000ff
        /*0178*/ 	.word	0x00031808
        /*017c*/ 	.short	0x0100
        /*017e*/ 	.byte	0x05
	.zero		1


	//   ....[4]....
        /*0180*/ 	.word	0x00000370
        /*0184*/ 	.word	0x000000ff
        /*0188*/ 	.word	0x00031828
        /*018c*/ 	.short	0x0100
        /*018e*/ 	.byte	0x05
	.zero		1


	//   ....[5]....
        /*0190*/ 	.word	0x00000380
        /*0194*/ 	.word	0x000000ff
        /*0198*/ 	.word	0x00031848
        /*019c*/ 	.short	0x0100
        /*019e*/ 	.byte	0x05
	.zero		1


	//   ....[6]....
        /*01a0*/ 	.word	0x00000390
        /*01a4*/ 	.word	0x000000ff
        /*01a8*/ 	.word	0x00031810
        /*01ac*/ 	.short	0x0100
        /*01ae*/ 	.byte	0x05
	.zero		1


	//   ....[7]....
        /*01b0*/ 	.word	0x000003a0
        /*01b4*/ 	.word	0x000000ff
        /*01b8*/ 	.word	0x00031830
        /*01bc*/ 	.short	0x0100
        /*01be*/ 	.byte	0x05
	.zero		1


	//   ....[8]....
        /*01c0*/ 	.word	0x000003b0
        /*01c4*/ 	.word	0x000000ff
        /*01c8*/ 	.word	0x00031850
        /*01cc*/ 	.short	0x0100
        /*01ce*/ 	.byte	0x05
	.zero		1


	//   ....[9]....
        /*01d0*/ 	.word	0x000003c0
        /*01d4*/ 	.word	0x000000ff
        /*01d8*/ 	.word	0x00031818
        /*01dc*/ 	.short	0x0100
        /*01de*/ 	.byte	0x05
	.zero		1


	//   ....[10]....
        /*01e0*/ 	.word	0x000003d0
        /*01e4*/ 	.word	0x000000ff
        /*01e8*/ 	.word	0x00031838
        /*01ec*/ 	.short	0x0100
        /*01ee*/ 	.byte	0x05
	.zero		1


	//   ....[11]....
        /*01f0*/ 	.word	0x000003e0
        /*01f4*/ 	.word	0x000000ff
        /*01f8*/ 	.word	0x00031858
        /*01fc*/ 	.short	0x0100
        /*01fe*/ 	.byte	0x05
	.zero		1


	//   ....[12]....
        /*0200*/ 	.word	0x000003f0
        /*0204*/ 	.word	0x000000ff
        /*0208*/ 	.word	0x00031860
        /*020c*/ 	.short	0x0100
        /*020e*/ 	.byte	0x05
	.zero		1


	//   ....[13]....
        /*0210*/ 	.word	0x00000400
        /*0214*/ 	.word	0x000000ff
        /*0218*/ 	.word	0x00031870
        /*021c*/ 	.short	0x0100
        /*021e*/ 	.byte	0x05
	.zero		1


	//   ....[14]....
        /*0220*/ 	.word	0x00000410
        /*0224*/ 	.word	0x000000ff
        /*0228*/ 	.word	0x00031868
        /*022c*/ 	.short	0x0100
        /*022e*/ 	.byte	0x05
	.zero		1


	//   ....[15]....
        /*0230*/ 	.word	0x00000420
        /*0234*/ 	.word	0x000000ff
        /*0238*/ 	.word	0x00031878
        /*023c*/ 	.short	0x0100
        /*023e*/ 	.byte	0x05
	.zero		1


	//   ....[16]....
        /*0240*/ 	.word	0x00000a20
        /*0244*/ 	.word	0x00000002
        /*0248*/ 	.word	0x00031800
        /*024c*/ 	.short	0x010a
        /*024e*/ 	.byte	0xff
	.zero		1


	//   ....[17]....
        /*0250*/ 	.word	0x00000db0
        /*0254*/ 	.word	0x00000002
        /*0258*/ 	.word	0x00000000
        /*025c*/ 	.short	0x0101
        /*025e*/ 	.byte	0xff
	.zero		1


	//   ....[18]....
        /*0260*/ 	.word	0x000010d0
        /*0264*/ 	.word	0x00000000
        /*0268*/ 	.word	0x00031870
        /*026c*/ 	.short	0x010a
        /*026e*/ 	.byte	0x08
	.zero		1


	//   ....[19]....
        /*0270*/ 	.word	0x00001150
        /*0274*/ 	.word	0x000000ff
        /*0278*/ 	.word	0x00031840
        /*027c*/ 	.short	0x010a
        /*027e*/ 	.byte	0x0a
	.zero		1


	//   ....[20]....
        /*0280*/ 	.word	0x00001520
        /*0284*/ 	.word	0x000000ff
        /*0288*/ 	.word	0x00031840
        /*028c*/ 	.short	0x010a
        /*028e*/ 	.byte	0x0d
	.zero		1


	//   ....[21]....
        /*0290*/ 	.word	0x00001b20
        /*0294*/ 	.word	0x00000008
        /*0298*/ 	.word	0x00031820
        /*029c*/ 	.short	0x010a
        /*029e*/ 	.byte	0xff
	.zero		1


	//   ....[22]....
        /*02a0*/ 	.word	0x00001e60
        /*02a4*/ 	.word	0x00000008
        /*02a8*/ 	.word	0x00031828
        /*02ac*/ 	.short	0x010a
        /*02ae*/ 	.byte	0xff
	.zero		1


	//   ....[23]....
        /*02b0*/ 	.word	0x00001fc0
        /*02b4*/ 	.word	0x00000008
        /*02b8*/ 	.word	0x00031830
        /*02bc*/ 	.short	0x010a
        /*02be*/ 	.byte	0xff
	.zero		1


	//   ....[24]....
        /*02c0*/ 	.word	0x00002110
        /*02c4*/ 	.word	0x00000008
        /*02c8*/ 	.word	0x00031838
        /*02cc*/ 	.short	0x010a
        /*02ce*/ 	.byte	0xff
	.zero		1


	//   ....[25]....
        /*02d0*/ 	.word	0x000025f0
        /*02d4*/ 	.word	0x00000002
        /*02d8*/ 	.word	0x00031860
        /*02dc*/ 	.short	0x010a
        /*02de*/ 	.byte	0xff
	.zero		1


	//   ....[26]....
        /*02e0*/ 	.word	0x00003db0
        /*02e4*/ 	.word	0x00000002
        /*02e8*/ 	.word	0x00000000
        /*02ec*/ 	.short	0x0101
        /*02ee*/ 	.byte	0xff
	.zero		1


	//   ....[27]....
        /*02f0*/ 	.word	0x00004120
        /*02f4*/ 	.word	0x00000002
        /*02f8*/ 	.word	0x00031800
        /*02fc*/ 	.short	0x010a
        /*02fe*/ 	.byte	0xff
	.zero		1


	//   ....[28]....
        /*0300*/ 	.word	0x000041a0
        /*0304*/ 	.word	0x00000000
        /*0308*/ 	.word	0x00031870
        /*030c*/ 	.short	0x010a
        /*030e*/ 	.byte	0xff
	.zero		1


	//   ....[29]....
        /*0310*/ 	.word	0x00004210
        /*0314*/ 	.word	0x00000002
        /*0318*/ 	.word	0x00031840
        /*031c*/ 	.short	0x010a
        /*031e*/ 	.byte	0xff
	.zero		1


	//   ....[30]....
        /*0320*/ 	.word	0x00004280
        /*0324*/ 	.word	0x00000002
        /*0328*/ 	.word	0x00031840
        /*032c*/ 	.short	0x010a
        /*032e*/ 	.byte	0xff
	.zero		1


	//   ....[31]....
        /*0330*/ 	.word	0x000042f0
        /*0334*/ 	.word	0x00000008
        /*0338*/ 	.word	0x00031820
        /*033c*/ 	.short	0x010a
        /*033e*/ 	.byte	0xff
	.zero		1


	//   ....[32]....
        /*0340*/ 	.word	0x00004360
        /*0344*/ 	.word	0x00000008
        /*0348*/ 	.word	0x00031828
        /*034c*/ 	.short	0x010a
        /*034e*/ 	.byte	0xff
	.zero		1


	//   ....[33]....
        /*0350*/ 	.word	0x000043d0
        /*0354*/ 	.word	0x00000008
        /*0358*/ 	.word	0x00031830
        /*035c*/ 	.short	0x010a
        /*035e*/ 	.byte	0xff
	.zero		1


	//   ....[34]....
        /*0360*/ 	.word	0x00004440
        /*0364*/ 	.word	0x00000008
        /*0368*/ 	.word	0x00031838
        /*036c*/ 	.short	0x010a
        /*036e*/ 	.byte	0xff
	.zero		1


	//   ....[35]....
        /*0370*/ 	.word	0x000044a0
        /*0374*/ 	.word	0x00000002
        /*0378*/ 	.word	0x00031860
        /*037c*/ 	.short	0x010a
        /*037e*/ 	.byte	0xff
	.zero		1


	//----- nvinfo : EIATTR_NUM_MBARRIERS
	.align		4
.L_57:
        /*0380*/ 	.byte	0x03, 0x38
        /*0382*/ 	.short	0x0010


	//----- nvinfo : EIATTR_EXIT_INSTR_OFFSETS
	.align		4
        /*0384*/ 	.byte	0x04, 0x1c
        /*0386*/ 	.short	(.L_59 - .L_58)


	//   ....[0]....
.L_58:
        /*0388*/ 	.word	0x00000830


	//   ....[1]....
        /*038c*/ 	.word	0x00000e10


	//   ....[2]....
        /*0390*/ 	.word	0x00000ef0


	//   ....[3]....
        /*0394*/ 	.word	0x00001840


	//   ....[4]....
        /*0398*/ 	.word	0x000018b0


	//   ....[5]....
        /*039c*/ 	.word	0x000022a0


	//   ....[6]....
        /*03a0*/ 	.word	0x00002300


	//   ....[7]....
        /*03a4*/ 	.word	0x00003f10


	//   ....[8]....
        /*03a8*/ 	.word	0x00004100


	//----- nvinfo : EIATTR_MAX_THREADS
	.align		4
.L_59:
        /*03ac*/ 	.byte	0x04, 0x05
        /*03ae*/ 	.short	(.L_61 - .L_60)
.L_60:
        /*03b0*/ 	.word	0x00000100
        /*03b4*/ 	.word	0x00000001
        /*03b8*/ 	.word	0x00000001


	//----- nvinfo : EIATTR_CRS_STACK_SIZE
	.align		4
.L_61:
        /*03bc*/ 	.byte	0x04, 0x1e
        /*03be*/ 	.short	(.L_63 - .L_62)
.L_62:
        /*03c0*/ 	.word	0x00000000


	//----- nvinfo : EIATTR_CBANK_PARAM_SIZE
	.align		4
.L_63:
        /*03c4*/ 	.byte	0x03, 0x19
        /*03c6*/ 	.short	0x02c0


	//----- nvinfo : EIATTR_PARAM_CBANK
	.align		4
        /*03c8*/ 	.byte	0x04, 0x0a
        /*03ca*/ 	.short	(.L_65 - .L_64)
	.align		4
.L_64:
        /*03cc*/ 	.word	index@(.nv.constant0._ZN9deep_gemm24sm100_fp8_gemm_1d1d_implILN4cute4UMMA5MajorE0ELS3_0ELj0ELj4096ELj7168ELj128ELj224ELj128ELj64ELj128ELj128ELj64ELj4ELj128ELj128ELj1ELb0ELj151ELNS_8GemmTypeE1ELb0EN7cutlass10bfloat16_tENS_16EpilogueIdentityEEEvPijjj14CUtensorMap_stS9_S9_S9_S9_)
        /*03d0*/ 	.short	0x0380
        /*03d2*/ 	.short	0x02c0


	//----- nvinfo : EIATTR_SW_WAR
	.align		4
.L_65:
        /*03d4*/ 	.byte	0x04, 0x36
        /*03d6*/ 	.short	(.L_67 - .L_66)
.L_66:
        /*03d8*/ 	.word	0x00000008
.L_67:


//--------------------- .nv.compat                --------------------------
	.section	.nv.compat,"",@"SHT_CUDA_COMPAT_INFO"
	.align	4
        /*0000*/ 	.byte	0x02, 0x02, 0x02, 0x00, 0x02, 0x05, 0x05, 0x00, 0x02, 0x03, 0x01, 0x00, 0x02, 0x06, 0x01, 0x00


//--------------------- .nv.callgraph             --------------------------
	.section	.nv.callgraph,"",@"SHT_CUDA_CALLGRAPH"
	.align	4
	.sectionentsize	8
	.align		4
        /*0000*/ 	.word	0x00000000
	.align		4
        /*0004*/ 	.word	0xffffffff
	.align		4
        /*0008*/ 	.word	0x00000000
	.align		4
        /*000c*/ 	.word	0xfffffffe
	.align		4
        /*0010*/ 	.word	0x00000000
	.align		4
        /*0014*/ 	.word	0xfffffffd
	.align		4
        /*0018*/ 	.word	0x00000000
	.align		4
        /*001c*/ 	.word	0xfffffffc


//--------------------- .nv.constant4             --------------------------
	.section	.nv.constant4,"a",@progbits
	.align	8
	.align		8
.nv.constant4:
        /*0000*/ 	.dword	_ZN47_INTERNAL_957f6c1e_9_kernel_cu_03694848_28927844cuda3std3__45__cpo5beginE
	.align		8
        /*0008*/ 	.dword	_ZN47_INTERNAL_957f6c1e_9_kernel_cu_03694848_28927844cuda3std3__45__cpo3endE
	.align		8
        /*0010*/ 	.dword	_ZN47_INTERNAL_957f6c1e_9_kernel_cu_03694848_28927844cuda3std3__45__cpo6cbeginE
	.align		8
        /*0018*/ 	.dword	_ZN47_INTERNAL_957f6c1e_9_kernel_cu_03694848_28927844cuda3std3__45__cpo4cendE
	.align		8
        /*0020*/ 	.dword	_ZN47_INTERNAL_957f6c1e_9_kernel_cu_03694848_28927844cuda3std3__449_GLOBAL__N__957f6c1e_9_kernel_cu_03694848_28927846ignoreE
	.align		8
        /*0028*/ 	.dword	_ZN47_INTERNAL_957f6c1e_9_kernel_cu_03694848_28927844cuda3std3__419piecewise_constructE
	.align		8
        /*0030*/ 	.dword	_ZN47_INTERNAL_957f6c1e_9_kernel_cu_03694848_28927844cuda3std3__48in_placeE
	.align		8
        /*0038*/ 	.dword	_ZN47_INTERNAL_957f6c1e_9_kernel_cu_03694848_28927844cuda3std6ranges3__45__cpo4swapE
	.align		8
        /*0040*/ 	.dword	_ZN47_INTERNAL_957f6c1e_9_kernel_cu_03694848_28927844cuda3std6ranges3__45__cpo9iter_moveE
	.align		8
        /*0048*/ 	.dword	_ZN47_INTERNAL_957f6c1e_9_kernel_cu_03694848_28927844cute7productE
	.align		8
        /*0050*/ 	.dword	_ZN47_INTERNAL_957f6c1e_9_kernel_cu_03694848_28927844cute1_E


//--------------------- .text._ZN9deep_gemm24sm100_fp8_gemm_1d1d_implILN4cute4UMMA5MajorE0ELS3_0ELj0ELj4096ELj7168ELj128ELj224ELj128ELj64ELj128ELj128ELj64ELj4ELj128ELj128ELj1ELb0ELj151ELNS_8GemmTypeE1ELb0EN7cutlass10bfloat16_tENS_16EpilogueIdentityEEEvPijjj14CUtensorMap_stS9_S9_S9_S9_ --------------------------
	.section	.text._ZN9deep_gemm24sm100_fp8_gemm_1d1d_implILN4cute4UMMA5MajorE0ELS3_0ELj0ELj4096ELj7168ELj128ELj224ELj128ELj64ELj128ELj128ELj64ELj4ELj128ELj128ELj1ELb0ELj151ELNS_8GemmTypeE1ELb0EN7cutlass10bfloat16_tENS_16EpilogueIdentityEEEvPijjj14CUtensorMap_stS9_S9_S9_S9_,"ax",@progbits
	.align	128
        .global         _ZN9deep_gemm24sm100_fp8_gemm_1d1d_implILN4cute4UMMA5MajorE0ELS3_0ELj0ELj4096ELj7168ELj128ELj224ELj128ELj64ELj128ELj128ELj64ELj4ELj128ELj128ELj1ELb0ELj151ELNS_8GemmTypeE1ELb0EN7cutlass10bfloat16_tENS_16EpilogueIdentityEEEvPijjj14CUtensorMap_stS9_S9_S9_S9_
        .type           _ZN9deep_gemm24sm100_fp8_gemm_1d1d_implILN4cute4UMMA5MajorE0ELS3_0ELj0ELj4096ELj7168ELj128ELj224ELj128ELj64ELj128ELj128ELj64ELj4ELj128ELj128ELj1ELb0ELj151ELNS_8GemmTypeE1ELb0EN7cutlass10bfloat16_tENS_16EpilogueIdentityEEEvPijjj14CUtensorMap_stS9_S9_S9_S9_,@function
        .size           _ZN9deep_gemm24sm100_fp8_gemm_1d1d_implILN4cute4UMMA5MajorE0ELS3_0ELj0ELj4096ELj7168ELj128ELj224ELj128ELj64ELj128ELj128ELj64ELj4ELj128ELj128ELj1ELb0ELj151ELNS_8GemmTypeE1ELb0EN7cutlass10bfloat16_tENS_16EpilogueIdentityEEEvPijjj14CUtensorMap_stS9_S9_S9_S9_,(.L_x_81 - _ZN9deep_gemm24sm100_fp8_gemm_1d1d_implILN4cute4UMMA5MajorE0ELS3_0ELj0ELj4096ELj7168ELj128ELj224ELj128ELj64ELj128ELj128ELj64ELj4ELj128ELj128ELj1ELb0ELj151ELNS_8GemmTypeE1ELb0EN7cutlass10bfloat16_tENS_16EpilogueIdentityEEEvPijjj14CUtensorMap_stS9_S9_S9_S9_)
        .other          _ZN9deep_gemm24sm100_fp8_gemm_1d1d_implILN4cute4UMMA5MajorE0ELS3_0ELj0ELj4096ELj7168ELj128ELj224ELj128ELj64ELj128ELj128ELj64ELj4ELj128ELj128ELj1ELb0ELj151ELNS_8GemmTypeE1ELb0EN7cutlass10bfloat16_tENS_16EpilogueIdentityEEEvPijjj14CUtensorMap_stS9_S9_S9_S9_,@"STO_CUDA_ENTRY STV_DEFAULT"
_ZN9deep_gemm24sm100_fp8_gemm_1d1d_implILN4cute4UMMA5MajorE0ELS3_0ELj0ELj4096ELj7168ELj128ELj224ELj128ELj64ELj128ELj128ELj64ELj4ELj128ELj128ELj1ELb0ELj151ELNS_8GemmTypeE1ELb0EN7cutlass10bfloat16_tENS_16EpilogueIdentityEEEvPijjj14CUtensorMap_stS9_S9_S9_S9_:
.text._ZN9deep_gemm24sm100_fp8_gemm_1d1d_implILN4cute4UMMA5MajorE0ELS3_0ELj0ELj4096ELj7168ELj128ELj224ELj128ELj64ELj128ELj128ELj64ELj4ELj128ELj128ELj1ELb0ELj151ELNS_8GemmTypeE1ELb0EN7cutlass10bfloat16_tENS_16EpilogueIdentityEEEvPijjj14CUtensorMap_stS9_S9_S9_S9_:
[----:B------:R-:W1:Y:S01]  /*0000*/  LDC R1, c[0x0][0x37c] ;  /* 0x0000df00ff017b82 */ /* 0x000e620000000800 */
[----:B------:R-:W2:Y:S02]  /*0010*/  S2R R0, SR_TID.X ;  /* 0x0000000000007919 */ /* 0x000ea40000002100 */
[----:B--2---:R-:W-:-:S05]  /*0020*/  SHF.R.U32.HI R0, RZ, 0x5, R0 ;  /* 0x00000005ff007819 */ /* 0x004fca0000011600 */
[----:B------:R-:W2:Y:S02]  /*0030*/  SHFL.IDX PT, R3, R0, RZ, 0x1f ;  /* 0x00001fff00037589 */ /* 0x000ea400000e0000 */
[----:B--2---:R-:W-:-:S13]  /*0040*/  ISETP.NE.AND P0, PT, R3, 0x2, PT ;  /* 0x000000020300780c */ /* 0x004fda0003f05270 */
[----:B-1----:R-:W-:Y:S05]  /*0050*/  @!P0 BRA `(.L_x_0) ;  /* 0x0000000400008947 */ /* 0x002fea0003800000 */
[----:B------:R-:W-:-:S13]  /*0060*/  ISETP.NE.AND P0, PT, R3, 0x1, PT ;  /* 0x000000010300780c */ /* 0x000fda0003f05270 */
[----:B------:R-:W-:Y:S05]  /*0070*/  @!P0 BRA `(.L_x_1) ;  /* 0x0000000000608947 */ /* 0x000fea0003800000 */
[----:B------:R-:W-:-:S13]  /*0080*/  ISETP.NE.AND P0, PT, R3, RZ, PT ;  /* 0x000000ff0300720c */ /* 0x000fda0003f05270 */
[----:B------:R-:W-:Y:S05]  /*0090*/  @P0 BRA `(.L_x_2) ;  /* 0x0000000400a80947 */ /* 0x000fea0003800000 */
[----:B------:R-:W-:Y:S01]  /*00a0*/  ELECT P0, URZ, PT ;  /* 0x0000000000ff782f */ /* 0x000fe20003800000 */
[----:B------:R-:W-:-:S12]  /*00b0*/  BSSY.RECONVERGENT B0, `(.L_x_3) ;  /* 0x0000013000007945 */ /* 0x000fd80003800200 */
[----:B------:R-:W-:Y:S05]  /*00c0*/  @!P0 BRA `(.L_x_4) ;  /* 0x0000000000448947 */ /* 0x000fea0003800000 */
[----:B------:R-:W1:Y:S02]  /*00d0*/  LDCU.64 UR4, c[0x0][0x348] ;  /* 0x00006900ff0477ac */ /* 0x000e640008000a00 */
[----:B-1----:R-:W-:Y:S02]  /*00e0*/  UIADD3 UR12, UP4, UPT, UR4, 0x40, URZ ;  /* 0x00000040040c7890 */ /* 0x002fe4000ff9e0ff */
[----:B------:R-:W-:Y:S02]  /*00f0*/  UIADD3 UR10, UP3, UPT, UR4, 0xc0, URZ ;  /* 0x000000c0040a7890 */ /* 0x000fe4000ff7e0ff */
[----:B------:R-:W-:Y:S02]  /*0100*/  UIADD3 UR8, UP2, UPT, UR4, 0x140, URZ ;  /* 0x0000014004087890 */ /* 0x000fe4000ff5e0ff */
[----:B------:R-:W-:Y:S02]  /*0110*/  UIADD3 UR6, UP1, UPT, UR4, 0x1c0, URZ ;  /* 0x000001c004067890 */ /* 0x000fe4000ff3e0ff */
[----:B------:R-:W-:-:S02]  /*0120*/  UIADD3 UR4, UP0, UPT, UR4, 0x240, URZ ;  /* 0x0000024004047890 */ /* 0x000fc4000ff1e0ff */
[----:B------:R-:W-:Y:S02]  /*0130*/  UIADD3.X UR13, UPT, UPT, URZ, UR5, URZ, UP4, !UPT ;  /* 0x00000005ff0d7290 */ /* 0x000fe4000a7fe4ff */
[----:B------:R-:W-:Y:S02]  /*0140*/  UIADD3.X UR11, UPT, UPT, URZ, UR5, URZ, UP3, !UPT ;  /* 0x00000005ff0b7290 */ /* 0x000fe40009ffe4ff */
[----:B------:R-:W-:Y:S02]  /*0150*/  UIADD3.X UR9, UPT, UPT, URZ, UR5, URZ, UP2, !UPT ;  /* 0x00000005ff097290 */ /* 0x000fe400097fe4ff */
[----:B------:R-:W-:Y:S02]  /*0160*/  UIADD3.X UR7, UPT, UPT, URZ, UR5, URZ, UP1, !UPT ;  /* 0x00000005ff077290 */ /* 0x000fe40008ffe4ff */
[----:B------:R-:W-:Y:S01]  /*0170*/  UIADD3.X UR5, UPT, UPT, URZ, UR5, URZ, UP0, !UPT ;  /* 0x00000005ff057290 */ /* 0x000fe200087fe4ff */
[----:B------:R1:W-:Y:S02]  /*0180*/  UTMACCTL.PF [UR12] ;  /* 0x000000000c0079b9 */ /* 0x0003e40008040000 */
[----:B------:R1:W-:Y:S02]  /*0190*/  UTMACCTL.PF [UR10] ;  /* 0x000000000a0079b9 */ /* 0x0003e40008040000 */
[----:B------:R1:W-:Y:S02]  /*01a0*/  UTMACCTL.PF [UR8] ;  /* 0x00000000080079b9 */ /* 0x0003e40008040000 */
[----:B------:R1:W-:Y:S02]  /*01b0*/  UTMACCTL.PF [UR6] ;  /* 0x00000000060079b9 */ /* 0x0003e40008040000 */
[----:B------:R1:W-:Y:S02]  /*01c0*/  UTMACCTL.PF [UR4] ;  /* 0x00000000040079b9 */ /* 0x0003e40008040000 */
[----:B-1----:R-:W-:Y:S01]  /*01d0*/  NOP ;  /* 0x0000000000007918 */ /* 0x002fe20000000000 */
.L_x_4:
[----:B------:R-:W-:Y:S05]  /*01e0*/  BSYNC.RECONVERGENT B0 ;  /* 0x0000000000007941 */ /* 0x000fea0003800200 */
.L_x_3:
[----:B------:R-:W-:Y:S05]  /*01f0*/  BRA `(.L_x_2) ;  /* 0x0000000400507947 */ /* 0x000fea0003800000 */
.L_x_1:
[----:B------:R-:W-:Y:S01]  /*0200*/  ELECT P0, URZ, PT ;  /* 0x0000000000ff782f */ /* 0x000fe20003800000 */
[----:B------:R-:W-:-:S12]  /*0210*/  BSSY.RECONVERGENT B0, `(.L_x_5) ;  /* 0x0000023000007945 */ /* 0x000fd80003800200 */
[----:B------:R-:W-:Y:S05]  /*0220*/  @!P0 BRA `(.L_x_6) ;  /* 0x0000000000848947 */ /* 0x000fea0003800000 */
[----:B------:R-:W1:Y:S01]  /*0230*/  S2UR UR5, SR_CgaCtaId ;  /* 0x00000000000579c3 */ /* 0x000e620000008800 */
[----:B------:R-:W-:Y:S01]  /*0240*/  UMOV UR7, 0x400 ;  /* 0x0000040000077882 */ /* 0x000fe20000000000 */
[----:B------:R-:W-:Y:S01]  /*0250*/  UMOV UR6, 0x1 ;  /* 0x0000000100067882 */ /* 0x000fe20000000000 */
[----:B------:R-:W-:Y:S02]  /*0260*/  UMOV UR4, 0x20 ;  /* 0x0000002000047882 */ /* 0x000fe40000000000 */
[----:B------:R-:W-:-:S04]  /*0270*/  UIADD3 UR8, UPT, UPT, -UR4, 0x100000, URZ ;  /* 0x0010000004087890 */ /* 0x000fc8000fffe1ff */
[----:B------:R-:W-:Y:S02]  /*0280*/  USHF.L.U32 UR9, UR8, 0xb, URZ ;  /* 0x0000000b08097899 */ /* 0x000fe400080006ff */
[----:B------:R-:W-:Y:S01]  /*0290*/  USHF.L.U32 UR8, UR8, 0x1, URZ ;  /* 0x0000000108087899 */ /* 0x000fe200080006ff */
[----:B------:R-:W-:Y:S02]  /*02a0*/  UMOV UR4, 0x80 ;  /* 0x0000008000047882 */ /* 0x000fe40000000000 */
[----:B------:R-:W-:-:S04]  /*02b0*/  UIADD3 UR10, UPT, UPT, -UR4, 0x100000, URZ ;  /* 0x00100000040a7890 */ /* 0x000fc8000fffe1ff */
[----:B------:R-:W-:Y:S02]  /*02c0*/  USHF.L.U32 UR11, UR10, 0xb, URZ ;  /* 0x0000000b0a0b7899 */ /* 0x000fe400080006ff */
[----:B------:R-:W-:Y:S02]  /*02d0*/  USHF.L.U32 UR10, UR10, 0x1, URZ ;  /* 0x000000010a0a7899 */ /* 0x000fe400080006ff */
[----:B-1----:R-:W-:Y:S02]  /*02e0*/  ULEA UR5, UR5, UR7, 0x18 ;  /* 0x0000000705057291 */ /* 0x002fe4000f8ec0ff */
[----:B------:R-:W-:-:S04]  /*02f0*/  UIADD3 UR6, UPT, UPT, -UR6, 0x100000, URZ ;  /* 0x0010000006067890 */ /* 0x000fc8000fffe1ff */
[----:B------:R-:W-:Y:S02]  /*0300*/  USHF.L.U32 UR7, UR6, 0xb, URZ ;  /* 0x0000000b06077899 */ /* 0x000fe400080006ff */
[----:B------:R-:W-:Y:S01]  /*0310*/  USHF.L.U32 UR6, UR6, 0x1, URZ ;  /* 0x0000000106067899 */ /* 0x000fe200080006ff */
[----:B------:R-:W1:Y:S11]  /*0320*/  FENCE.VIEW.ASYNC.S ;  /* 0x00000000000073c6 */ /* 0x000e760000000000 */
[----:B-1----:R1:W2:Y:S01]  /*0330*/  SYNCS.EXCH.64 URZ, [UR5+0x31800], UR6 ;  /* 0x0318000605ff75b2 */ /* 0x0022a20008000100 */
[----:B------:R1:W3:Y:S01]  /*0340*/  SYNCS.EXCH.64 URZ, [UR5+0x31820], UR6 ;  /* 0x0318200605ff75b2 */ /* 0x0002e20008000100 */
[----:B------:R1:W4:Y:S01]  /*0350*/  SYNCS.EXCH.64 URZ, [UR5+0x31840], UR8 ;  /* 0x0318400805ff75b2 */ /* 0x0003220008000100 */
[----:B------:R1:W1:Y:S01]  /*0360*/  SYNCS.EXCH.64 URZ, [UR5+0x31808], UR6 ;  /* 0x0318080605ff75b2 */ /* 0x0002620008000100 */
        /* <DEDUP_REMOVED lines=12> */
[----:B------:R-:W-:Y:S01]  /*0430*/  NOP ;  /* 0x0000000000007918 */ /* 0x000fe20000000000 */
.L_x_6:
[----:B-1----:R-:W-:Y:S05]  /*0440*/  BSYNC.RECONVERGENT B0 ;  /* 0x0000000000007941 */ /* 0x002fea0003800200 */
.L_x_5:
[----:B------:R-:W-:Y:S05]  /*0450*/  BRA `(.L_x_2) ;  /* 0x0000000000b87947 */ /* 0x000fea0003800000 */
.L_x_0:
[----:B------:R-:W1:Y:S01]  /*0460*/  S2UR UR6, SR_CgaCtaId ;  /* 0x00000000000679c3 */ /* 0x000e620000008800 */
[----:B------:R-:W-:Y:S01]  /*0470*/  NOP ;  /* 0x0000000000007918 */ /* 0x000fe20000000000 */
[----:B------:R-:W-:Y:S01]  /*0480*/  UMOV UR4, 0x40 ;  /* 0x0000004000047882 */ /* 0x000fe20000000000 */
[----:B------:R-:W-:Y:S01]  /*0490*/  UMOV UR5, 0x400 ;  /* 0x0000040000057882 */ /* 0x000fe20000000000 */
[----:B-1----:R-:W-:Y:S02]  /*04a0*/  ULEA UR4, UR6, UR4, 0x18 ;  /* 0x0000000406047291 */ /* 0x002fe4000f8ec0ff */
[----:B------:R-:W-:-:S07]  /*04b0*/  ULEA UR5, UR6, UR5, 0x18 ;  /* 0x0000000506057291 */ /* 0x000fce000f8ec0ff */
[----:B------:R-:W1:Y:S02]  /*04c0*/  LDS.U8 R0, [UR4] ;  /* 0x00000004ff007984 */ /* 0x000e640008000000 */
[----:B-1----:R-:W-:-:S13]  /*04d0*/  ISETP.NE.AND P0, PT, R0, RZ, PT ;  /* 0x000000ff0000720c */ /* 0x002fda0003f05270 */
[----:B------:R-:W-:Y:S05]  /*04e0*/  @P0 BRA `(.L_x_7) ;  /* 0x00000000007c0947 */ /* 0x000fea0003800000 */
[----:B------:R-:W-:-:S13]  /*04f0*/  ELECT P0, URZ, PT ;  /* 0x0000000000ff782f */ /* 0x000fda0003800000 */
[----:B------:R-:W-:Y:S05]  /*0500*/  @!P0 BRA `(.L_x_8) ;  /* 0x0000000000848947 */ /* 0x000fea0003800000 */
[----:B------:R-:W-:Y:S01]  /*0510*/  UMOV UR4, 0x10 ;  /* 0x0000001000047882 */ /* 0x000fe20000000000 */
[----:B------:R-:W-:-:S04]  /*0520*/  IMAD.MOV.U32 R2, RZ, RZ, 0xffff ;  /* 0x0000ffffff027424 */ /* 0x000fc800078e00ff */
[----:B------:R-:W-:Y:S04]  /*0530*/  DEPBAR.LE SB1, 0x36 ;  /* 0x00009d800000791a */ /* 0x000fe80000000000 */
[----:B------:R-:W1:Y:S02]  /*0540*/  UTCATOMSWS.FIND_AND_SET.ALIGN UP0, UR4, UR4 ;  /* 0x00000004000475e3 */ /* 0x000e640008000800 */
[----:B-1----:R-:W-:Y:S01]  /*0550*/  PLOP3.LUT P0, PT, PT, PT, UP0, 0x80, 0x8 ;  /* 0x000000000008781c */ /* 0x002fe20003f0f008 */
[----:B------:R-:W-:-:S03]  /*0560*/  IMAD.U32 R7, RZ, RZ, UR4 ;  /* 0x00000004ff077e24 */ /* 0x000fc6000f8e00ff */
[----:B------:R-:W-:-:S04]  /*0570*/  SEL R0, RZ, 0xffffffff, !P0 ;  /* 0xffffffffff007807 */ /* 0x000fc80004000000 */
[----:B------:R-:W-:Y:S01]  /*0580*/  ISETP.NE.AND P0, PT, R0, RZ, PT ;  /* 0x000000ff0000720c */ /* 0x000fe20003f05270 */
[----:B------:R-:W-:-:S12]  /*0590*/  IMAD.MOV.U32 R0, RZ, RZ, 0x1 ;  /* 0x00000001ff007424 */ /* 0x000fd800078e00ff */
[----:B------:R-:W-:Y:S05]  /*05a0*/  @P0 BRA `(.L_x_9) ;  /* 0x0000000000240947 */ /* 0x000fea0003800000 */
.L_x_10:
[----:B------:R-:W-:Y:S05]  /*05b0*/  NANOSLEEP 0x64 ;  /* 0x000000640000795d */ /* 0x000fea0003800000 */
[----:B------:R-:W-:-:S05]  /*05c0*/  UMOV UR4, 0x10 ;  /* 0x0000001000047882 */ /* 0x000fca0000000000 */
[----:B------:R-:W-:Y:S04]  /*05d0*/  DEPBAR.LE SB1, 0x36 ;  /* 0x00009d800000791a */ /* 0x000fe80000000000 */
[----:B------:R-:W1:Y:S02]  /*05e0*/  UTCATOMSWS.FIND_AND_SET.ALIGN UP0, UR4, UR4 ;  /* 0x00000004000475e3 */ /* 0x000e640008000800 */
[----:B-1----:R-:W-:Y:S01]  /*05f0*/  PLOP3.LUT P0, PT, PT, PT, UP0, 0x80, 0x8 ;  /* 0x000000000008781c */ /* 0x002fe20003f0f008 */
[----:B------:R-:W-:-:S03]  /*0600*/  IMAD.U32 R7, RZ, RZ, UR4 ;  /* 0x00000004ff077e24 */ /* 0x000fc6000f8e00ff */
[----:B------:R-:W-:-:S04]  /*0610*/  SEL R4, RZ, 0xffffffff, !P0 ;  /* 0xffffffffff047807 */ /* 0x000fc80004000000 */
[----:B------:R-:W-:-:S13]  /*0620*/  ISETP.NE.AND P0, PT, R4, RZ, PT ;  /* 0x000000ff0400720c */ /* 0x000fda0003f05270 */
[----:B------:R-:W-:Y:S05]  /*0630*/  @!P0 BRA `(.L_x_10) ;  /* 0xfffffffc00dc8947 */ /* 0x000fea000383ffff */
.L_x_9:
[C---:B------:R-:W-:Y:S01]  /*0640*/  VIADD R5, R7.reuse, 0x10 ;  /* 0x0000001007057836 */ /* 0x040fe20000000000 */
[----:B------:R-:W-:Y:S01]  /*0650*/  UMOV UR4, 0x50 ;  /* 0x0000005000047882 */ /* 0x000fe20000000000 */
[----:B------:R-:W-:Y:S01]  /*0660*/  SHF.L.U32 R2, R2, R7, RZ ;  /* 0x0000000702027219 */ /* 0x000fe200000006ff */
[----:B------:R-:W-:Y:S01]  /*0670*/  ULEA UR4, UR6, UR4, 0x18 ;  /* 0x0000000406047291 */ /* 0x000fe2000f8ec0ff */
[----:B------:R-:W-:Y:S01]  /*0680*/  IMAD.SHL.U32 R7, R7, 0x20, RZ ;  /* 0x0000002007077824 */ /* 0x000fe200078e00ff */
[----:B------:R-:W-:-:S04]  /*0690*/  SHF.L.U32 R5, R0, R5, RZ ;  /* 0x0000000500057219 */ /* 0x000fc800000006ff */
[----:B------:R-:W-:-:S05]  /*06a0*/  LOP3.LUT R2, R5, R2, RZ, 0xfc, !PT ;  /* 0x0000000205027212 */ /* 0x000fca00078efcff */
[----:B------:R1:W-:Y:S04]  /*06b0*/  ATOMS.OR RZ, [UR4], R2 ;  /* 0x00000002ffff798c */ /* 0x0003e8000b000004 */
[----:B------:R1:W-:Y:S01]  /*06c0*/  STS [UR5+0x31880], R7 ;  /* 0x03188007ff007988 */ /* 0x0003e20008000805 */
[----:B------:R-:W-:Y:S05]  /*06d0*/  BRA `(.L_x_8) ;  /* 0x0000000000107947 */ /* 0x000fea0003800000 */
.L_x_7:
[----:B------:R-:W-:Y:S02]  /*06e0*/  MOV R0, 0xffffffff ;  /* 0xffffffff00007802 */ /* 0x000fe40000000f00 */
[----:B------:R-:W-:-:S03]  /*06f0*/  MOV R4, 0x720 ;  /* 0x0000072000047802 */ /* 0x000fc60000000f00 */
[----:B------:R1:W-:Y:S04]  /*0700*/  STS [UR5+0x31880], R0 ;  /* 0x03188000ff007988 */ /* 0x0003e80008000805 */
[----:B-1----:R-:W-:Y:S05]  /*0710*/  CALL.REL.NOINC `($__internal_1_$__cuda_sm10x_tcgen05_guardrail_trap_phase_invalid_during_alloc) ;  /* 0x0000003c00807944 */ /* 0x002fea0003c00000 */
.L_x_8:
[----:B------:R-:W-:Y:S05]  /*0720*/  WARPSYNC.ALL ;  /* 0x0000000000007948 */ /* 0x000fea0003800000 */
[----:B------:R-:W-:Y:S01]  /*0730*/  NOP ;  /* 0x0000000000007918 */ /* 0x000fe20000000000 */
.L_x_2:
[----:B------:R-:W5:Y:S01]  /*0740*/  LDC R0, c[0x0][0x388] ;  /* 0x0000e200ff007b82 */ /* 0x000f620000000800 */
[----:B------:R-:W1:Y:S07]  /*0750*/  S2R R21, SR_LANEID ;  /* 0x0000000000157919 */ /* 0x000e6e0000000000 */
[----:B--234-:R-:W-:Y:S01]  /*0760*/  BAR.SYNC.DEFER_BLOCKING 0x0 ;  /* 0x0000000000007b1d */ /* 0x01cfe20000010000 */
[----:B------:R-:W-:Y:S02]  /*0770*/  ISETP.NE.AND P0, PT, R3, RZ, PT ;  /* 0x000000ff0300720c */ /* 0x000fe40003f05270 */
[----:B-----5:R-:W-:-:S04]  /*0780*/  IADD3 R0, PT, PT, R0, 0x7f, RZ ;  /* 0x0000007f00007810 */ /* 0x020fc80007ffe0ff */
[----:B------:R-:W-:-:S05]  /*0790*/  SHF.R.U32.HI R20, RZ, 0x7, R0 ;  /* 0x00000007ff147819 */ /* 0x000fca0000011600 */
[----:B------:R-:W-:Y:S02]  /*07a0*/  IMAD R5, R20, 0x13, RZ ;  /* 0x0000001314057824 */ /* 0x000fe400078e02ff */
[----:B-1----:R-:W-:Y:S05]  /*07b0*/  @!P0 BRA `(.L_x_11) ;  /* 0x00000010002c8947 */ /* 0x002fea0003800000 */
[----:B------:R-:W-:Y:S01]  /*07c0*/  ISETP.NE.AND P0, PT, R3, 0x1, PT ;  /* 0x000000010300780c */ /* 0x000fe20003f05270 */
[----:B------:R-:W1:-:S12]  /*07d0*/  S2UR UR5, SR_CgaCtaId ;  /* 0x00000000000579c3 */ /* 0x000e580000008800 */
[----:B------:R-:W-:Y:S05]  /*07e0*/  @!P0 BRA `(.L_x_12) ;  /* 0x0000000400948947 */ /* 0x000fea0003800000 */
[----:B------:R-:W-:-:S13]  /*07f0*/  ISETP.NE.AND P0, PT, R3, 0x2, PT ;  /* 0x000000020300780c */ /* 0x000fda0003f05270 */
[----:B------:R-:W-:Y:S05]  /*0800*/  @P0 BRA `(.L_x_13) ;  /* 0x0000001800b40947 */ /* 0x000fea0003800000 */
[----:B------:R-:W2:Y:S02]  /*0810*/  S2UR UR4, SR_CTAID.X ;  /* 0x00000000000479c3 */ /* 0x000ea40000002500 */
[----:B--2---:R-:W-:-:S13]  /*0820*/  ISETP.LE.U32.AND P0, PT, R5, UR4, PT ;  /* 0x0000000405007c0c */ /* 0x004fda000bf03070 */
[----:B-1----:R-:W-:Y:S05]  /*0830*/  @P0 EXIT ;  /* 0x000000000000094d */ /* 0x002fea0003800000 */
[--C-:B------:R-:W-:Y:S01]  /*0840*/  SHF.R.U32.HI R20, RZ, 0x3, R21.reuse ;  /* 0x00000003ff147819 */ /* 0x100fe20000011615 */
[----:B------:R-:W-:Y:S01]  /*0850*/  ULOP3.LUT UR4, URZ, UR4, URZ, 0x33, !UPT ;  /* 0x00000004ff047292 */ /* 0x000fe2000f8e33ff */
[----:B------:R-:W-:Y:S02]  /*0860*/  HFMA2 R15, -RZ, RZ, 0, 0 ;  /* 0x00000000ff0f7431 */ /* 0x000fe400000001ff */
[----:B------:R-:W-:Y:S01]  /*0870*/  IMAD.MOV.U32 R16, RZ, RZ, RZ ;  /* 0x000000ffff107224 */ /* 0x000fe200078e00ff */
[C---:B------:R-:W-:Y:S01]  /*0880*/  LOP3.LUT R6, R20.reuse, 0x1, RZ, 0x3c, !PT ;  /* 0x0000000114067812 */ /* 0x040fe200078e3cff */
[C---:B------:R-:W-:Y:S01]  /*0890*/  IMAD.SHL.U32 R0, R20.reuse, 0x20, RZ ;  /* 0x0000002014007824 */ /* 0x040fe200078e00ff */
[C---:B------:R-:W-:Y:S01]  /*08a0*/  LOP3.LUT R18, R20.reuse, 0x2, RZ, 0x3c, !PT ;  /* 0x0000000214127812 */ /* 0x040fe200078e3cff */
[----:B------:R-:W-:Y:S01]  /*08b0*/  VIADD R25, R5, UR4 ;  /* 0x0000000405197c36 */ /* 0x000fe20008000000 */
[----:B------:R-:W-:Y:S01]  /*08c0*/  LOP3.LUT R4, R20, 0x3, RZ, 0x3c, !PT ;  /* 0x0000000314047812 */ /* 0x000fe200078e3cff */
[----:B------:R-:W-:Y:S01]  /*08d0*/  IMAD R20, R21, 0x4, R20 ;  /* 0x0000000415147824 */ /* 0x000fe200078e0214 */
[C---:B------:R-:W-:Y:S01]  /*08e0*/  LOP3.LUT R2, R0.reuse, 0x20, RZ, 0x3c, !PT ;  /* 0x0000002000027812 */ /* 0x040fe200078e3cff */
[----:B------:R-:W-:Y:S01]  /*08f0*/  IMAD.HI.U32 R25, R25, 0x36406c81, RZ ;  /* 0x36406c8119197827 */ /* 0x000fe200078e00ff */
[C---:B------:R-:W-:Y:S01]  /*0900*/  LOP3.LUT R22, R0.reuse, 0x40, RZ, 0x3c, !PT ;  /* 0x0000004000167812 */ /* 0x040fe200078e3cff */
[----:B------:R-:W-:Y:S01]  /*0910*/  UMOV UR5, URZ ;  /* 0x000000ff00057c82 */ /* 0x000fe20008000000 */
[CC--:B------:R-:W-:Y:S01]  /*0920*/  IADD3 R24, PT, PT, R0.reuse, R21.reuse, RZ ;  /* 0x0000001500187210 */ /* 0x0c0fe20007ffe0ff */
[C---:B------:R-:W-:Y:S01]  /*0930*/  IMAD R19, R21.reuse, 0x4, R6 ;  /* 0x0000000415137824 */ /* 0x040fe200078e0206 */
[----:B------:R-:W-:Y:S01]  /*0940*/  LOP3.LUT R0, R0, 0x60, RZ, 0x3c, !PT ;  /* 0x0000006000007812 */ /* 0x000fe200078e3cff */
[C---:B------:R-:W-:Y:S01]  /*0950*/  IMAD R18, R21.reuse, 0x4, R18 ;  /* 0x0000000415127824 */ /* 0x040fe200078e0212 */
[----:B------:R-:W-:Y:S01]  /*0960*/  LEA R17, R21, R4, 0x2 ;  /* 0x0000000415117211 */ /* 0x000fe200078e10ff */
[----:B------:R-:W-:Y:S01]  /*0970*/  IMAD.IADD R23, R2, 0x1, R21 ;  /* 0x0000000102177824 */ /* 0x000fe200078e0215 */
[----:B------:R-:W-:Y:S01]  /*0980*/  SHF.R.U32.HI R25, RZ, 0x5, R25 ;  /* 0x00000005ff197819 */ /* 0x000fe20000011619 */
[----:B------:R-:W-:Y:S01]  /*0990*/  IMAD.IADD R22, R22, 0x1, R21 ;  /* 0x0000000116167824 */ /* 0x000fe200078e0215 */
[----:B------:R-:W-:-:S07]  /*09a0*/  IADD3 R21, PT, PT, R0, R21, RZ ;  /* 0x0000001500157210 */ /* 0x000fce0007ffe0ff */
.L_x_17:
[----:B-1----:R-:W1:Y:S01]  /*09b0*/  S2R R0, SR_CgaCtaId ;  /* 0x0000000000007919 */ /* 0x002e620000008800 */
[----:B------:R-:W-:Y:S01]  /*09c0*/  MOV R3, 0x400 ;  /* 0x0000040000037802 */ /* 0x000fe20000000f00 */
[----:B------:R-:W-:-:S03]  /*09d0*/  UMOV UR4, URZ ;  /* 0x000000ff00047c82 */ /* 0x000fc60008000000 */
[----:B-1----:R-:W-:-:S07]  /*09e0*/  LEA R0, R0, R3, 0x18 ;  /* 0x0000000300007211 */ /* 0x002fce00078ec0ff */
.L_x_16:
[----:B-1----:R-:W-:Y:S01]  /*09f0*/  LEA R2, R15, R0, 0x3 ;  /* 0x000000000f027211 */ /* 0x002fe200078e18ff */
[----:B------:R-:W-:Y:S01]  /*0a00*/  ULOP3.LUT UP0, URZ, UR4, 0x3, URZ, 0xc0, !UPT ;  /* 0x0000000304ff7892 */ /* 0x000fe2000f80c0ff */
[----:B------:R-:W-:-:S04]  /*0a10*/  SHF.L.U32 R5, R16, 0x1f, RZ ;  /* 0x0000001f10057819 */ /* 0x000fc800000006ff */
[----:B------:R-:W1:Y:S02]  /*0a20*/  SYNCS.PHASECHK.TRANS64.TRYWAIT P0, [R2+URZ+0x31800], R5 ;  /* 0x03180005020075a7 */ /* 0x000e6400080011ff */
[----:B-1----:R-:W-:Y:S05]  /*0a30*/  @!P0 BRA `(.L_x_14) ;  /* 0x0000003400b48947 */ /* 0x002fea0003800000 */
.L_x_60:
[----:B------:R-:W-:Y:S05]  /*0a40*/  BRA.U UP0, `(.L_x_15) ;  /* 0x0000000100bc7547 */ /* 0x000fea000b800000 */
[C-C-:B------:R-:W-:Y:S02]  /*0a50*/  IMAD R26, R15.reuse, 0x200, R0.reuse ;  /* 0x000002000f1a7824 */ /* 0x140fe400078e0200 */
[----:B------:R-:W-:Y:S02]  /*0a60*/  IMAD R3, R15, 0x400, R0 ;  /* 0x000004000f037824 */ /* 0x000fe400078e0200 */
[--C-:B------:R-:W-:Y:S01]  /*0a70*/  IMAD R9, R24, 0x4, R26.reuse ;  /* 0x0000000418097824 */ /* 0x100fe200078e021a */
[-C--:B------:R-:W-:Y:S01]  /*0a80*/  LEA R8, R23, R26.reuse, 0x2 ;  /* 0x0000001a17087211 */ /* 0x080fe200078e10ff */
[--C-:B------:R-:W-:Y:S01]  /*0a90*/  IMAD R29, R22, 0x4, R26.reuse ;  /* 0x00000004161d7824 */ /* 0x100fe200078e021a */
[-C--:B------:R-:W-:Y:S01]  /*0aa0*/  LEA R27, R21, R26.reuse, 0x2 ;  /* 0x0000001a151b7211 */ /* 0x080fe200078e10ff */
[--C-:B-1----:R-:W-:Y:S01]  /*0ab0*/  IMAD R5, R19, 0x4, R26.reuse ;  /* 0x0000000413057824 */ /* 0x102fe200078e021a */
[-C--:B------:R-:W-:Y:S01]  /*0ac0*/  LEA R6, R20, R26.reuse, 0x2 ;  /* 0x0000001a14067211 */ /* 0x080fe200078e10ff */
[----:B------:R-:W1:Y:S01]  /*0ad0*/  LDS R9, [R9+0x30000] ;  /* 0x0300000009097984 */ /* 0x000e620000000800 */
[----:B------:R-:W-:Y:S01]  /*0ae0*/  LEA R4, R18, R26, 0x2 ;  /* 0x0000001a12047211 */ /* 0x000fe200078e10ff */
[----:B------:R-:W-:Y:S01]  /*0af0*/  IMAD R26, R17, 0x4, R26 ;  /* 0x00000004111a7824 */ /* 0x000fe200078e021a */
[-C--:B------:R-:W-:Y:S01]  /*0b00*/  LEA R14, R24, R3.reuse, 0x2 ;  /* 0x00000003180e7211 */ /* 0x080fe200078e10ff */
[----:B------:R-:W2:Y:S01]  /*0b10*/  LDS R8, [R8+0x30000] ;  /* 0x0300000008087984 */ /* 0x000ea20000000800 */
[--C-:B------:R-:W-:Y:S01]  /*0b20*/  IMAD R11, R23, 0x4, R3.reuse ;  /* 0x00000004170b7824 */ /* 0x100fe200078e0203 */
[----:B------:R-:W-:Y:S01]  /*0b30*/  LEA R10, R22, R3, 0x2 ;  /* 0x00000003160a7211 */ /* 0x000fe200078e10ff */
[----:B------:R-:W-:Y:S01]  /*0b40*/  IMAD R7, R21, 0x4, R3 ;  /* 0x0000000415077824 */ /* 0x000fe200078e0203 */
[----:B------:R-:W3:Y:S04]  /*0b50*/  LDS R29, [R29+0x30000] ;  /* 0x030000001d1d7984 */ /* 0x000ee80000000800 */
[----:B------:R-:W4:Y:S01]  /*0b60*/  LDS R27, [R27+0x30000] ;  /* 0x030000001b1b7984 */ /* 0x000f220000000800 */
[----:B------:R-:W-:-:S03]  /*0b70*/  NOP ;  /* 0x0000000000007918 */ /* 0x000fc60000000000 */
[----:B-1----:R1:W-:Y:S04]  /*0b80*/  STS [R6+0x30000], R9 ;  /* 0x0300000906007388 */ /* 0x0023e80000000800 */
[----:B--2---:R2:W-:Y:S04]  /*0b90*/  STS [R5+0x30000], R8 ;  /* 0x0300000805007388 */ /* 0x0045e80000000800 */
[----:B---3--:R3:W-:Y:S04]  /*0ba0*/  STS [R4+0x30000], R29 ;  /* 0x0300001d04007388 */ /* 0x0087e80000000800 */
[----:B----4-:R-:W-:Y:S04]  /*0bb0*/  STS [R26+0x30000], R27 ;  /* 0x0300001b1a007388 */ /* 0x010fe80000000800 */
[----:B------:R-:W4:Y:S04]  /*0bc0*/  LDS R13, [R14+0x30800] ;  /* 0x030800000e0d7984 */ /* 0x000f280000000800 */
[----:B------:R-:W5:Y:S04]  /*0bd0*/  LDS R12, [R11+0x30800] ;  /* 0x030800000b0c7984 */ /* 0x000f680000000800 */
[----:B------:R-:W5:Y:S01]  /*0be0*/  LDS R9, [R10+0x30800] ;  /* 0x030800000a097984 */ /* 0x000f620000000800 */
[----:B-1----:R-:W-:-:S03]  /*0bf0*/  LEA R6, R20, R3, 0x2 ;  /* 0x0000000314067211 */ /* 0x002fc600078e10ff */
[----:B------:R-:W1:Y:S01]  /*0c00*/  LDS R8, [R7+0x30800] ;  /* 0x0308000007087984 */ /* 0x000e620000000800 */
[----:B--2---:R-:W-:Y:S01]  /*0c10*/  IMAD R5, R19, 0x4, R3 ;  /* 0x0000000413057824 */ /* 0x004fe200078e0203 */
[----:B------:R-:W-:Y:S01]  /*0c20*/  NOP ;  /* 0x0000000000007918 */ /* 0x000fe20000000000 */
[-C--:B---3--:R-:W-:Y:S02]  /*0c30*/  LEA R4, R18, R3.reuse, 0x2 ;  /* 0x0000000312047211 */ /* 0x088fe400078e10ff */
[----:B------:R-:W-:Y:S01]  /*0c40*/  LEA R3, R17, R3, 0x2 ;  /* 0x0000000311037211 */ /* 0x000fe200078e10ff */
[----:B----4-:R-:W-:Y:S04]  /*0c50*/  STS [R6+0x30800], R13 ;  /* 0x0308000d06007388 */ /* 0x010fe80000000800 */
[----:B-----5:R-:W-:Y:S04]  /*0c60*/  STS [R5+0x30800], R12 ;  /* 0x0308000c05007388 */ /* 0x020fe80000000800 */
[----:B------:R-:W-:Y:S04]  /*0c70*/  STS [R4+0x30800], R9 ;  /* 0x0308000904007388 */ /* 0x000fe80000000800 */
[----:B-1----:R-:W-:Y:S04]  /*0c80*/  STS [R3+0x30800], R8 ;  /* 0x0308000803007388 */ /* 0x002fe80000000800 */
[----:B------:R-:W1:Y:S04]  /*0c90*/  LDS R27, [R14+0x30a00] ;  /* 0x030a00000e1b7984 */ /* 0x000e680000000800 */
[----:B------:R-:W2:Y:S04]  /*0ca0*/  LDS R26, [R11+0x30a00] ;  /* 0x030a00000b1a7984 */ /* 0x000ea80000000800 */
[----:B------:R-:W3:Y:S04]  /*0cb0*/  LDS R29, [R10+0x30a00] ;  /* 0x030a00000a1d7984 */ /* 0x000ee80000000800 */
[----:B------:R-:W4:Y:S01]  /*0cc0*/  LDS R28, [R7+0x30a00] ;  /* 0x030a0000071c7984 */ /* 0x000f220000000800 */
[----:B------:R-:W-:-:S03]  /*0cd0*/  NOP ;  /* 0x0000000000007918 */ /* 0x000fc60000000000 */
[----:B-1----:R1:W-:Y:S04]  /*0ce0*/  STS [R6+0x30a00], R27 ;  /* 0x030a001b06007388 */ /* 0x0023e80000000800 */
[----:B--2---:R1:W-:Y:S04]  /*0cf0*/  STS [R5+0x30a00], R26 ;  /* 0x030a001a05007388 */ /* 0x0043e80000000800 */
[----:B---3--:R1:W-:Y:S04]  /*0d00*/  STS [R4+0x30a00], R29 ;  /* 0x030a001d04007388 */ /* 0x0083e80000000800 */
[----:B----4-:R1:W-:Y:S01]  /*0d10*/  STS [R3+0x30a00], R28 ;  /* 0x030a001c03007388 */ /* 0x0103e20000000800 */
[----:B------:R2:W-:Y:S06]  /*0d20*/  MEMBAR.ALL.CTA ;  /* 0x0000000000007992 */ /* 0x0005ec0000008000 */
[----:B--2---:R-:W2:Y:S02]  /*0d30*/  FENCE.VIEW.ASYNC.S ;  /* 0x00000000000073c6 */ /* 0x004ea40000000000 */
.L_x_15:
[----:B-1----:R-:W-:Y:S01]  /*0d40*/  VIADD R2, R2, 0x31840 ;  /* 0x0003184002027836 */ /* 0x002fe20000000000 */
[C---:B------:R-:W-:Y:S01]  /*0d50*/  ISETP.NE.AND P0, PT, R15.reuse, 0x3, PT ;  /* 0x000000030f00780c */ /* 0x040fe20003f05270 */
[----:B------:R-:W-:Y:S01]  /*0d60*/  VIADD R15, R15, 0x1 ;  /* 0x000000010f0f7836 */ /* 0x000fe20000000000 */
[----:B------:R-:W-:Y:S02]  /*0d70*/  UIADD3 UR4, UPT, UPT, UR4, 0x1, URZ ;  /* 0x0000000104047890 */ /* 0x000fe4000fffe0ff */
[----:B------:R-:W-:Y:S02]  /*0d80*/  PRMT R2, RZ, 0x654, R2 ;  /* 0x00000654ff027816 */ /* 0x000fe40000000002 */
[----:B------:R-:W-:Y:S01]  /*0d90*/  SEL R15, R15, RZ, P0 ;  /* 0x000000ff0f0f7207 */ /* 0x000fe20000000000 */
[----:B------:R-:W-:Y:S01]  /*0da0*/  UISETP.NE.AND UP0, UPT, UR4, 0x38, UPT ;  /* 0x000000380400788c */ /* 0x000fe2000bf05270 */
[----:B--2---:R1:W-:Y:S02]  /*0db0*/  SYNCS.ARRIVE.TRANS64.RED.A1T0 RZ, [R2+URZ], RZ ;  /* 0x000000ff02ff79a7 */ /* 0x0043e400081004ff */
[----:B------:R-:W-:-:S04]  /*0dc0*/  ISETP.NE.AND P0, PT, R15, RZ, PT ;  /* 0x000000ff0f00720c */ /* 0x000fc80003f05270 */
[----:B------:R-:W-:-:S04]  /*0dd0*/  SEL R3, RZ, 0x1, P0 ;  /* 0x00000001ff037807 */ /* 0x000fc80000000000 */
[----:B------:R-:W-:Y:S01]  /*0de0*/  LOP3.LUT R16, R16, R3, RZ, 0x3c, !PT ;  /* 0x0000000310107212 */ /* 0x000fe200078e3cff */
[----:B------:R-:W-:Y:S06]  /*0df0*/  BRA.U UP0, `(.L_x_16) ;  /* 0xfffffff900fc7547 */ /* 0x000fec000b83ffff */
[----:B------:R-:W-:-:S13]  /*0e00*/  ISETP.NE.AND P0, PT, R25, UR5, PT ;  /* 0x0000000519007c0c */ /* 0x000fda000bf05270 */
[----:B------:R-:W-:Y:S05]  /*0e10*/  @!P0 EXIT ;  /* 0x000000000000894d */ /* 0x000fea0003800000 */
[----:B------:R-:W-:Y:S01]  /*0e20*/  UIADD3 UR5, UPT, UPT, UR5, 0x1, URZ ;  /* 0x0000000105057890 */ /* 0x000fe2000fffe0ff */
[----:B------:R-:W-:Y:S05]  /*0e30*/  BRA `(.L_x_17) ;  /* 0xfffffff800dc7947 */ /* 0x000fea000383ffff */
.L_x_12:
[----:B-1----:R-:W-:-:S09]  /*0e40*/  UISETP.NE.AND UP0, UPT, UR5, URZ, UPT ;  /* 0x000000ff0500728c */ /* 0x002fd2000bf05270 */
[----:B------:R-:W-:Y:S05]  /*0e50*/  BRA.U UP0, `(.L_x_13) ;  /* 0x0000001500207547 */ /* 0x000fea000b800000 */
[----:B------:R-:W1:Y:S01]  /*0e60*/  S2UR UR4, SR_CTAID.X ;  /* 0x00000000000479c3 */ /* 0x000e620000002500 */
[----:B------:R-:W-:Y:S02]  /*0e70*/  UMOV UR8, 0x400 ;  /* 0x0000040000087882 */ /* 0x000fe40000000000 */
[----:B------:R-:W-:-:S04]  /*0e80*/  ULEA UR8, UR5, UR8, 0x18 ;  /* 0x0000000805087291 */ /* 0x000fc8000f8ec0ff */
[----:B------:R-:W-:Y:S02]  /*0e90*/  UIADD3 UR5, UPT, UPT, UR8, 0x14000, URZ ;  /* 0x0001400008057890 */ /* 0x000fe4000fffe0ff */
[----:B------:R-:W-:Y:S02]  /*0ea0*/  UIADD3 UR6, UPT, UPT, UR8, 0x4000, URZ ;  /* 0x0000400008067890 */ /* 0x000fe4000fffe0ff */
[----:B------:R-:W-:Y:S02]  /*0eb0*/  USHF.R.U32.HI UR5, URZ, 0x4, UR5 ;  /* 0x00000004ff057899 */ /* 0x000fe40008011605 */
[----:B------:R-:W-:Y:S02]  /*0ec0*/  USHF.R.U32.HI UR6, URZ, 0x4, UR6 ;  /* 0x00000004ff067899 */ /* 0x000fe40008011606 */
[----:B------:R-:W-:Y:S01]  /*0ed0*/  ULOP3.LUT UR5, UR5, 0x3fc0, URZ, 0xc0, !UPT ;  /* 0x00003fc005057892 */ /* 0x000fe2000f8ec0ff */
[----:B-1----:R-:W-:-:S13]  /*0ee0*/  ISETP.LE.U32.AND P0, PT, R5, UR4, PT ;  /* 0x0000000405007c0c */ /* 0x002fda000bf03070 */
[----:B------:R-:W-:Y:S05]  /*0ef0*/  @P0 EXIT ;  /* 0x000000000000094d */ /* 0x000fea0003800000 */
[----:B------:R-:W-:Y:S01]  /*0f00*/  ULOP3.LUT UR4, URZ, UR4, URZ, 0x33, !UPT ;  /* 0x00000004ff047292 */ /* 0x000fe2000f8e33ff */
[----:B------:R-:W-:Y:S01]  /*0f10*/  IMAD.U32 R0, RZ, RZ, UR5 ;  /* 0x00000005ff007e24 */ /* 0x000fe2000f8e00ff */
[----:B------:R-:W-:Y:S01]  /*0f20*/  ULOP3.LUT UR6, UR6, 0x3fc0, URZ, 0xc0, !UPT ;  /* 0x00003fc006067892 */ /* 0x000fe2000f8ec0ff */
[----:B------:R-:W-:Y:S01]  /*0f30*/  ISETP.GE.U32.AND P0, PT, R21, 0x4, PT ;  /* 0x000000041500780c */ /* 0x000fe20003f06070 */
[----:B------:R-:W-:Y:S01]  /*0f40*/  IMAD.MOV.U32 R4, RZ, RZ, RZ ;  /* 0x000000ffff047224 */ /* 0x000fe200078e00ff */
[----:B------:R-:W-:Y:S01]  /*0f50*/  UMOV UR17, URZ ;  /* 0x000000ff00117c82 */ /* 0x000fe20008000000 */
[----:B------:R-:W-:Y:S01]  /*0f60*/  VIADD R3, R5, UR4 ;  /* 0x0000000405037c36 */ /* 0x000fe20008000000 */
[----:B------:R-:W-:Y:S01]  /*0f70*/  UMOV UR15, URZ ;  /* 0x000000ff000f7c82 */ /* 0x000fe20008000000 */
[C---:B------:R-:W-:Y:S01]  /*0f80*/  IMAD R0, R21.reuse, 0x700, R0 ;  /* 0x0000070015007824 */ /* 0x040fe200078e0200 */
[----:B------:R-:W-:Y:S01]  /*0f90*/  LEA R7, R21, UR6, 0xa ;  /* 0x0000000615077c11 */ /* 0x000fe2000f8e50ff */
[----:B------:R-:W-:Y:S01]  /*0fa0*/  IMAD.HI.U32 R3, R3, 0x36406c81, RZ ;  /* 0x36406c8103037827 */ /* 0x000fe200078e00ff */
[----:B------:R-:W-:Y:S01]  /*0fb0*/  UMOV UR6, 0x1c0 ;  /* 0x000001c000067882 */ /* 0x000fe20000000000 */
[----:B------:R-:W-:Y:S01]  /*0fc0*/  UMOV UR7, 0x1c4 ;  /* 0x000001c400077882 */ /* 0x000fe20000000000 */
[----:B------:R-:W-:Y:S01]  /*0fd0*/  SEL R7, R7, RZ, !P0 ;  /* 0x000000ff07077207 */ /* 0x000fe20004000000 */
[----:B------:R-:W-:Y:S01]  /*0fe0*/  UMOV UR4, 0x1c0 ;  /* 0x000001c000047882 */ /* 0x000fe20000000000 */
[----:B------:R-:W-:Y:S01]  /*0ff0*/  SEL R5, R0, RZ, !P0 ;  /* 0x000000ff00057207 */ /* 0x000fe20004000000 */
[----:B------:R-:W-:Y:S01]  /*1000*/  UMOV UR5, 0x1c4 ;  /* 0x000001c400057882 */ /* 0x000fe20000000000 */
[----:B------:R-:W-:-:S07]  /*1010*/  SHF.R.U32.HI R3, RZ, 0x5, R3 ;  /* 0x00000005ff037819 */ /* 0x000fce0000011603 */
.L_x_24:
[----:B------:R-:W-:Y:S02]  /*1020*/  USHF.R.U32.HI UR10, URZ, 0x1, UR17 ;  /* 0x00000001ff0a7899 */ /* 0x000fe40008011611 */
[----:B------:R-:W-:Y:S02]  /*1030*/  USHF.L.U32 UR9, UR17, 0x3, URZ ;  /* 0x0000000311097899 */ /* 0x000fe400080006ff */
[----:B------:R-:W-:Y:S02]  /*1040*/  ULOP3.LUT UR10, UR10, 0x1, URZ, 0xc, !UPT ;  /* 0x000000010a0a7892 */ /* 0x000fe4000f8e0cff */
[----:B------:R-:W-:Y:S02]  /*1050*/  ULOP3.LUT UR9, UR9, 0x8, URZ, 0xc0, !UPT ;  /* 0x0000000809097892 */ /* 0x000fe4000f8ec0ff */
[----:B------:R-:W-:Y:S02]  /*1060*/  USHF.L.U32 UR10, UR10, 0x1f, URZ ;  /* 0x0000001f0a0a7899 */ /* 0x000fe400080006ff */
[----:B------:R-:W-:-:S02]  /*1070*/  ULOP3.LUT UR12, UR17, 0x1, URZ, 0xc0, !UPT ;  /* 0x00000001110c7892 */ /* 0x000fc4000f8ec0ff */
[----:B------:R-:W-:Y:S01]  /*1080*/  MOV R0, UR9 ;  /* 0x0000000900007c02 */ /* 0x000fe20008000f00 */
[----:B------:R-:W-:Y:S01]  /*1090*/  UIADD3 UR9, UPT, UPT, UR8, UR9, URZ ;  /* 0x0000000908097290 */ /* 0x000fe2000fffe0ff */
[----:B------:R-:W-:Y:S01]  /*10a0*/  MOV R9, UR10 ;  /* 0x0000000a00097c02 */ /* 0x000fe20008000f00 */
[----:B------:R-:W-:Y:S02]  /*10b0*/  UIMAD UR12, UR12, 0xe0, URZ ;  /* 0x000000e00c0c78a4 */ /* 0x000fe4000f8e02ff */
[----:B------:R-:W-:Y:S01]  /*10c0*/  UIADD3 UR11, UPT, UPT, UR9, 0x31860, URZ ;  /* 0x00031860090b7890 */ /* 0x000fe2000fffe0ff */
[----:B------:R-:W1:Y:S02]  /*10d0*/  SYNCS.PHASECHK.TRANS64.TRYWAIT P0, [R0+UR8+0x31870], R9 ;  /* 0x03187009000075a7 */ /* 0x000e640008001108 */
[----:B-1----:R-:W-:Y:S09]  /*10e0*/  @!P0 BRA `(.L_x_18) ;  /* 0x0000003000208947 */ /* 0x002ff20003800000 */
.L_x_62:
[----:B------:R-:W-:Y:S01]  /*10f0*/  NOP ;  /* 0x0000000000007918 */ /* 0x000fe20000000000 */
[----:B------:R-:W-:-:S05]  /*1100*/  UMOV UR16, URZ ;  /* 0x000000ff00107c82 */ /* 0x000fca0008000000 */
.L_x_23:
[----:B------:R-:W-:Y:S01]  /*1110*/  ULEA UR10, UR15, UR8, 0x3 ;  /* 0x000000080f0a7291 */ /* 0x000fe2000f8e18ff */
[----:B-1----:R-:W-:Y:S01]  /*1120*/  SHF.L.U32 R9, R4, 0x1f, RZ ;  /* 0x0000001f04097819 */ /* 0x002fe200000006ff */
[----:B------:R-:W-:Y:S01]  /*1130*/  ULOP3.LUT UP0, UR14, UR16, 0x2, URZ, 0xc0, !UPT ;  /* 0x00000002100e7892 */ /* 0x000fe2000f80c0ff */
[----:B------:R-:W-:Y:S06]  /*1140*/  MOV R0, UR15 ;  /* 0x0000000f00007c02 */ /* 0x000fec0008000f00 */
[----:B------:R-:W1:Y:S02]  /*1150*/  SYNCS.PHASECHK.TRANS64.TRYWAIT P0, [UR10+0x31840], R9 ;  /* 0x03184009ff0075a7 */ /* 0x000e64000800110a */
[----:B-12---:R-:W-:Y:S05]  /*1160*/  @!P0 BRA `(.L_x_19) ;  /* 0x0000003000208947 */ /* 0x006fea0003800000 */
.L_x_64:
[----:B------:R-:W-:Y:S01]  /*1170*/  NOP ;  /* 0x0000000000007918 */ /* 0x000fe20000000000 */
[----:B------:R-:W-:Y:S05]  /*1180*/  BRA.U UP0, `(.L_x_20) ;  /* 0x0000000100487547 */ /* 0x000fea000b800000 */
[----:B------:R-:W-:Y:S02]  /*1190*/  ULEA UR22, UR15, UR8, 0x9 ;  /* 0x000000080f167291 */ /* 0x000fe4000f8e48ff */
[----:B------:R-:W-:Y:S02]  /*11a0*/  ULEA UR9, UR15, UR8, 0xa ;  /* 0x000000080f097291 */ /* 0x000fe4000f8e50ff */
[----:B------:R-:W-:Y:S02]  /*11b0*/  UIADD3 UR22, UPT, UPT, UR22, 0x30000, URZ ;  /* 0x0003000016167890 */ /* 0x000fe4000fffe0ff */
[----:B------:R-:W-:Y:S02]  /*11c0*/  UIADD3 UR13, UPT, UPT, UR9, 0x30800, URZ ;  /* 0x00030800090d7890 */ /* 0x000fe4000fffe0ff */
[----:B------:R-:W-:Y:S02]  /*11d0*/  UIADD3 UR9, UPT, UPT, UR9, 0x30a00, URZ ;  /* 0x00030a0009097890 */ /* 0x000fe4000fffe0ff */
[----:B------:R-:W-:Y:S02]  /*11e0*/  USHF.R.U32.HI UR22, URZ, 0x4, UR22 ;  /* 0x00000004ff167899 */ /* 0x000fe40008011616 */
[----:B------:R-:W-:Y:S02]  /*11f0*/  USHF.R.U32.HI UR13, URZ, 0x4, UR13 ;  /* 0x00000004ff0d7899 */ /* 0x000fe4000801160d */
[----:B------:R-:W-:Y:S02]  /*1200*/  USHF.R.U32.HI UR9, URZ, 0x4, UR9 ;  /* 0x00000004ff097899 */ /* 0x000fe40008011609 */
[----:B------:R-:W-:Y:S02]  /*1210*/  ULOP3.LUT UR18, UR22, 0x3fe0, URZ, 0xc0, !UPT ;  /* 0x00003fe016127892 */ /* 0x000fe4000f8ec0ff */
[----:B------:R-:W-:Y:S02]  /*1220*/  ULOP3.LUT UR20, UR13, 0x3fc0, URZ, 0xc0, !UPT ;  /* 0x00003fc00d147892 */ /* 0x000fe4000f8ec0ff */
[----:B------:R-:W-:Y:S01]  /*1230*/  ULOP3.LUT UR22, UR9, 0x3fe0, URZ, 0xc0, !UPT ;  /* 0x00003fe009167892 */ /* 0x000fe2000f8ec0ff */
[----:B------:R-:W-:Y:S01]  /*1240*/  UMOV UR19, 0x4008 ;  /* 0x0000400800137882 */ /* 0x000fe20000000000 */
[----:B------:R-:W-:Y:S01]  /*1250*/  UMOV UR21, 0x4008 ;  /* 0x0000400800157882 */ /* 0x000fe20000000000 */
[----:B------:R-:W-:Y:S02]  /*1260*/  UMOV UR23, 0x4008 ;  /* 0x0000400800177882 */ /* 0x000fe40000000000 */
[----:B------:R2:W-:Y:S02]  /*1270*/  UTCCP.T.S.4x32dp128bit tmem[0x1c0], gdesc[UR18] ;  /* 0x0001c012ff0079e7 */ /* 0x0005e40009100000 */
[----:B------:R2:W-:Y:S02]  /*1280*/  UTCCP.T.S.4x32dp128bit tmem[0x1c4], gdesc[UR20] ;  /* 0x0001c414ff0079e7 */ /* 0x0005e40009100000 */
[----:B------:R2:W-:Y:S01]  /*1290*/  UTCCP.T.S.4x32dp128bit tmem[0x1c8], gdesc[UR22] ;  /* 0x0001c816ff0079e7 */ /* 0x0005e20009100000 */
[----:B------:R-:W-:Y:S02]  /*12a0*/  NOP ;  /* 0x0000000000007918 */ /* 0x000fe40000000000 */
.L_x_20:
[----:B------:R-:W-:Y:S01]  /*12b0*/  UISETP.NE.AND UP0, UPT, UR15, 0x3, UPT ;  /* 0x000000030f00788c */ /* 0x000fe2000bf05270 */
[----:B-1----:R-:W1:Y:S01]  /*12c0*/  SHFL.IDX PT, R2, R7, R0, 0x1f ;  /* 0x00001f0007027589 */ /* 0x002e6200000e0000 */
[----:B------:R-:W-:Y:S01]  /*12d0*/  UIADD3 UR9, UPT, UPT, UR15, 0x1, URZ ;  /* 0x000000010f097890 */ /* 0x000fe2000fffe0ff */
[----:B------:R-:W-:Y:S03]  /*12e0*/  NOP ;  /* 0x0000000000007918 */ /* 0x000fe60000000000 */
[----:B------:R-:W-:Y:S03]  /*12f0*/  USEL UR9, UR9, URZ, UP0 ;  /* 0x000000ff09097287 */ /* 0x000fe60008000000 */
[----:B------:R3:W4:Y:S01]  /*1300*/  SHFL.IDX PT, R6, R5, R0, 0x1f ;  /* 0x00001f0005067589 */ /* 0x00072200000e0000 */
[----:B------:R-:W-:Y:S02]  /*1310*/  USHF.L.U32 UR15, UR14, 0x4, URZ ;  /* 0x000000040e0f7899 */ /* 0x000fe400080006ff */
[----:B------:R-:W-:Y:S02]  /*1320*/  ULEA UR13, UR9, UR8, 0x3 ;  /* 0x00000008090d7291 */ /* 0x000fe4000f8e18ff */
[----:B------:R-:W-:Y:S01]  /*1330*/  ULEA UR14, UR14, 0x8b8, 0xd ;  /* 0x000008b80e0e7891 */ /* 0x000fe2000f8e68ff */
[----:B------:R-:W-:Y:S01]  /*1340*/  ISETP.NE.AND P0, PT, RZ, UR9, PT ;  /* 0x00000009ff007c0c */ /* 0x000fe2000bf05270 */
[----:B------:R-:W-:Y:S02]  /*1350*/  UISETP.NE.AND UP0, UPT, UR16, URZ, UPT ;  /* 0x000000ff1000728c */ /* 0x000fe4000bf05270 */
[----:B------:R-:W-:Y:S01]  /*1360*/  UPRMT UR15, UR15, 0x5410, UR14 ;  /* 0x000054100f0f7896 */ /* 0x000fe2000800000e */
[----:B------:R-:W-:Y:S01]  /*1370*/  SEL R11, RZ, 0x1, P0 ;  /* 0x00000001ff0b7807 */ /* 0x000fe20000000000 */
[----:B------:R-:W-:Y:S01]  /*1380*/  UIADD3 UR10, UPT, UPT, UR10, 0x31820, URZ ;  /* 0x000318200a0a7890 */ /* 0x000fe2000fffe0ff */
[----:B------:R-:W-:Y:S02]  /*1390*/  UMOV UR14, URZ ;  /* 0x000000ff000e7c82 */ /* 0x000fe40008000000 */
[----:B------:R-:W-:Y:S01]  /*13a0*/  LOP3.LUT R4, R4, R11, RZ, 0x3c, !PT ;  /* 0x0000000b04047212 */ /* 0x000fe200078e3cff */
[----:B--2---:R-:W-:Y:S01]  /*13b0*/  UMOV UR21, 0x40004040 ;  /* 0x4000404000157882 */ /* 0x004fe20000000000 */
[----:B------:R-:W-:Y:S01]  /*13c0*/  UMOV UR19, 0x40004040 ;  /* 0x4000404000137882 */ /* 0x000fe20000000000 */
[----:B------:R-:W-:Y:S01]  /*13d0*/  UMOV UR25, 0x40004040 ;  /* 0x4000404000197882 */ /* 0x000fe20000000000 */
[----:B------:R-:W-:Y:S01]  /*13e0*/  UMOV UR23, 0x40004040 ;  /* 0x4000404000177882 */ /* 0x000fe20000000000 */
[----:B------:R-:W-:Y:S01]  /*13f0*/  IMAD.U32 R9, R4, -0x80000000, RZ ;  /* 0x8000000004097824 */ /* 0x000fe200078e00ff */
[----:B------:R-:W-:Y:S01]  /*1400*/  UMOV UR29, 0x40004040 ;  /* 0x40004040001d7882 */ /* 0x000fe20000000000 */
[----:B------:R-:W-:Y:S01]  /*1410*/  UMOV UR27, 0x40004040 ;  /* 0x40004040001b7882 */ /* 0x000fe20000000000 */
[----:B------:R-:W-:Y:S01]  /*1420*/  UMOV UR33, 0x40004040 ;  /* 0x4000404000217882 */ /* 0x000fe20000000000 */
[----:B------:R-:W-:Y:S01]  /*1430*/  UMOV UR31, 0x40004040 ;  /* 0x40004040001f7882 */ /* 0x000fe20000000000 */
[----:B-1----:R-:W-:Y:S01]  /*1440*/  R2UR UR20, R2 ;  /* 0x00000000021472ca */ /* 0x002fe200000e0000 */
[----:B---3--:R-:W-:Y:S01]  /*1450*/  IMAD.U32 R0, RZ, RZ, UR9 ;  /* 0x00000009ff007e24 */ /* 0x008fe2000f8e00ff */
[----:B----4-:R-:W-:Y:S11]  /*1460*/  R2UR UR18, R6 ;  /* 0x00000000061272ca */ /* 0x010ff600000e0000 */
[----:B------:R-:W-:Y:S02]  /*1470*/  UIADD3 UR24, UPT, UPT, UR20, 0x2, URZ ;  /* 0x0000000214187890 */ /* 0x000fe4000fffe0ff */
[----:B------:R-:W-:Y:S01]  /*1480*/  UIADD3 UR22, UPT, UPT, UR18, 0x2, URZ ;  /* 0x0000000212167890 */ /* 0x000fe2000fffe0ff */
[----:B------:R1:W-:Y:S01]  /*1490*/  UTCQMMA gdesc[UR20], gdesc[UR18], tmem[UR12], tmem[UR14], idesc[UR15], tmem[UR6], UP0 ;  /* 0x00060e1214007dea */ /* 0x0003e2000800030c */
[----:B------:R-:W-:Y:S02]  /*14a0*/  UIADD3 UR28, UPT, UPT, UR20, 0x4, URZ ;  /* 0x00000004141c7890 */ /* 0x000fe4000fffe0ff */
[----:B------:R-:W-:Y:S02]  /*14b0*/  UIADD3 UR26, UPT, UPT, UR18, 0x4, URZ ;  /* 0x00000004121a7890 */ /* 0x000fe4000fffe0ff */
[----:B------:R-:W-:Y:S02]  /*14c0*/  UIADD3 UR32, UPT, UPT, UR20, 0x6, URZ ;  /* 0x0000000614207890 */ /* 0x000fe4000fffe0ff */
[----:B------:R-:W-:Y:S01]  /*14d0*/  UIADD3 UR30, UPT, UPT, UR18, 0x6, URZ ;  /* 0x00000006121e7890 */ /* 0x000fe2000fffe0ff */
[----:B------:R1:W-:Y:S04]  /*14e0*/  UTCQMMA gdesc[UR24], gdesc[UR22], tmem[UR12], tmem[UR14], idesc[UR15], tmem[UR6], UPT ;  /* 0x00060e1618007dea */ /* 0x0003e8000b80030c */
[----:B------:R1:W-:Y:S04]  /*14f0*/  UTCQMMA gdesc[UR28], gdesc[UR26], tmem[UR12], tmem[UR14], idesc[UR15], tmem[UR6], UPT ;  /* 0x00060e1a1c007dea */ /* 0x0003e8000b80030c */
[----:B------:R1:W-:Y:S01]  /*1500*/  UTCQMMA gdesc[UR32], gdesc[UR30], tmem[UR12], tmem[UR14], idesc[UR15], tmem[UR6], UPT ;  /* 0x00060e1e20007dea */ /* 0x0003e2000b80030c */
[----:B------:R1:W-:Y:S01]  /*1510*/  UTCBAR [UR10], URZ ;  /* 0x000000ff0a0073e9 */ /* 0x0003e200080000ff */
[----:B------:R-:W2:Y:S02]  /*1520*/  SYNCS.PHASECHK.TRANS64.TRYWAIT P0, [UR13+0x31840], R9 ;  /* 0x03184009ff0075a7 */ /* 0x000ea4000800110d */
[----:B-12---:R-:W-:Y:S05]  /*1530*/  @!P0 BRA `(.L_x_21) ;  /* 0x0000002c00488947 */ /* 0x006fea0003800000 */
.L_x_66:
[----:B------:R-:W-:Y:S01]  /*1540*/  UIADD3 UR10, UPT, UPT, UR16, 0x1, URZ ;  /* 0x00000001100a7890 */ /* 0x000fe2000fffe0ff */
[----:B-1----:R-:W1:Y:S01]  /*1550*/  SHFL.IDX PT, R2, R7, R0, 0x1f ;  /* 0x00001f0007027589 */ /* 0x002e6200000e0000 */
[----:B------:R-:W-:Y:S02]  /*1560*/  UIADD3 UR13, UPT, UPT, UR13, 0x31820, URZ ;  /* 0x000318200d0d7890 */ /* 0x000fe4000fffe0ff */
[----:B------:R-:W-:Y:S05]  /*1570*/  USHF.L.U32 UR14, UR10, 0xd, URZ ;  /* 0x0000000d0a0e7899 */ /* 0x000fea00080006ff */
[----:B------:R-:W2:Y:S01]  /*1580*/  SHFL.IDX PT, R6, R5, R0, 0x1f ;  /* 0x00001f0005067589 */ /* 0x000ea200000e0000 */
[----:B------:R-:W-:Y:S01]  /*1590*/  USHF.L.U32 UR15, UR10, 0x4, URZ ;  /* 0x000000040a0f7899 */ /* 0x000fe200080006ff */
[----:B------:R-:W-:Y:S01]  /*15a0*/  NOP ;  /* 0x0000000000007918 */ /* 0x000fe20000000000 */
[----:B------:R-:W-:Y:S01]  /*15b0*/  ULOP3.LUT UR14, UR14, 0x6000, URZ, 0xc0, !UPT ;  /* 0x000060000e0e7892 */ /* 0x000fe2000f8ec0ff */
[----:B------:R-:W-:Y:S01]  /*15c0*/  NOP ;  /* 0x0000000000007918 */ /* 0x000fe20000000000 */
[----:B------:R-:W-:Y:S02]  /*15d0*/  ULOP3.LUT UR15, UR15, 0x30, URZ, 0xc0, !UPT ;  /* 0x000000300f0f7892 */ /* 0x000fe4000f8ec0ff */
[----:B------:R-:W-:Y:S02]  /*15e0*/  ULOP3.LUT UR14, UR14, 0x8b8, URZ, 0xfc, !UPT ;  /* 0x000008b80e0e7892 */ /* 0x000fe4000f8efcff */
[----:B------:R-:W-:Y:S02]  /*15f0*/  UISETP.NE.AND UP0, UPT, UR10, 0x37, UPT ;  /* 0x000000370a00788c */ /* 0x000fe4000bf05270 */
[----:B------:R-:W-:Y:S01]  /*1600*/  UPRMT UR15, UR15, 0x5410, UR14 ;  /* 0x000054100f0f7896 */ /* 0x000fe2000800000e */
[----:B------:R-:W-:Y:S02]  /*1610*/  UMOV UR21, 0x40004040 ;  /* 0x4000404000157882 */ /* 0x000fe40000000000 */
[----:B------:R-:W-:Y:S01]  /*1620*/  UMOV UR14, URZ ;  /* 0x000000ff000e7c82 */ /* 0x000fe20008000000 */
[----:B------:R-:W-:Y:S01]  /*1630*/  UMOV UR19, 0x40004040 ;  /* 0x4000404000137882 */ /* 0x000fe20000000000 */
[----:B------:R-:W-:Y:S01]  /*1640*/  UMOV UR25, 0x40004040 ;  /* 0x4000404000197882 */ /* 0x000fe20000000000 */
[----:B------:R-:W-:Y:S01]  /*1650*/  UMOV UR23, 0x40004040 ;  /* 0x4000404000177882 */ /* 0x000fe20000000000 */
[----:B------:R-:W-:Y:S01]  /*1660*/  UMOV UR29, 0x40004040 ;  /* 0x40004040001d7882 */ /* 0x000fe20000000000 */
[----:B-1----:R-:W-:Y:S01]  /*1670*/  R2UR UR20, R2 ;  /* 0x00000000021472ca */ /* 0x002fe200000e0000 */
[----:B------:R-:W-:Y:S01]  /*1680*/  UMOV UR27, 0x40004040 ;  /* 0x40004040001b7882 */ /* 0x000fe20000000000 */
[----:B--2---:R-:W-:Y:S01]  /*1690*/  R2UR UR18, R6 ;  /* 0x00000000061272ca */ /* 0x004fe200000e0000 */
[----:B------:R-:W-:Y:S01]  /*16a0*/  UMOV UR33, 0x40004040 ;  /* 0x4000404000217882 */ /* 0x000fe20000000000 */
[----:B------:R-:W-:Y:S09]  /*16b0*/  UMOV UR31, 0x40004040 ;  /* 0x40004040001f7882 */ /* 0x000ff20000000000 */
[----:B------:R-:W-:Y:S02]  /*16c0*/  UIADD3 UR24, UPT, UPT, UR20, 0x2, URZ ;  /* 0x0000000214187890 */ /* 0x000fe4000fffe0ff */
[----:B------:R-:W-:Y:S01]  /*16d0*/  UIADD3 UR22, UPT, UPT, UR18, 0x2, URZ ;  /* 0x0000000212167890 */ /* 0x000fe2000fffe0ff */
[----:B------:R1:W-:Y:S01]  /*16e0*/  UTCQMMA gdesc[UR20], gdesc[UR18], tmem[UR12], tmem[UR14], idesc[UR15], tmem[UR4], UPT ;  /* 0x00040e1214007dea */ /* 0x0003e2000b80030c */
        /* <DEDUP_REMOVED lines=8> */
[----:B------:R-:W-:Y:S05]  /*1770*/  BRA.U UP0, `(.L_x_22) ;  /* 0x0000000100087547 */ /* 0x000fea000b800000 */
[----:B------:R2:W-:Y:S01]  /*1780*/  UTCBAR [UR11], URZ ;  /* 0x000000ff0b0073e9 */ /* 0x0005e200080000ff */
[----:B------:R-:W-:Y:S01]  /*1790*/  NOP ;  /* 0x0000000000007918 */ /* 0x000fe20000000000 */
.L_x_22:
[----:B------:R-:W-:Y:S02]  /*17a0*/  UISETP.NE.AND UP0, UPT, UR9, 0x3, UPT ;  /* 0x000000030900788c */ /* 0x000fe4000bf05270 */
[----:B------:R-:W-:Y:S02]  /*17b0*/  UIADD3 UR9, UPT, UPT, UR9, 0x1, URZ ;  /* 0x0000000109097890 */ /* 0x000fe4000fffe0ff */
[----:B------:R-:W-:Y:S02]  /*17c0*/  UIADD3 UR16, UPT, UPT, UR16, 0x2, URZ ;  /* 0x0000000210107890 */ /* 0x000fe4000fffe0ff */
[----:B-1----:R-:W-:Y:S02]  /*17d0*/  USEL UR15, UR9, URZ, UP0 ;  /* 0x000000ff090f7287 */ /* 0x002fe40008000000 */
[----:B------:R-:W-:Y:S04]  /*17e0*/  UISETP.NE.AND UP0, UPT, UR16, 0x38, UPT ;  /* 0x000000381000788c */ /* 0x000fe8000bf05270 */
[----:B------:R-:W-:Y:S04]  /*17f0*/  ISETP.NE.AND P0, PT, RZ, UR15, PT ;  /* 0x0000000fff007c0c */ /* 0x000fe8000bf05270 */
[----:B------:R-:W-:Y:S04]  /*1800*/  SEL R9, RZ, 0x1, P0 ;  /* 0x00000001ff097807 */ /* 0x000fe80000000000 */
[----:B------:R-:W-:Y:S01]  /*1810*/  LOP3.LUT R4, R4, R9, RZ, 0x3c, !PT ;  /* 0x0000000904047212 */ /* 0x000fe200078e3cff */
[----:B------:R-:W-:Y:S06]  /*1820*/  BRA.U UP0, `(.L_x_23) ;  /* 0xfffffff900387547 */ /* 0x000fec000b83ffff */
[----:B------:R-:W-:-:S13]  /*1830*/  ISETP.NE.AND P0, PT, R3, UR17, PT ;  /* 0x0000001103007c0c */ /* 0x000fda000bf05270 */
[----:B--2---:R-:W-:Y:S05]  /*1840*/  @!P0 EXIT ;  /* 0x000000000000894d */ /* 0x004fea0003800000 */
[----:B------:R-:W-:Y:S01]  /*1850*/  UIADD3 UR17, UPT, UPT, UR17, 0x1, URZ ;  /* 0x0000000111117890 */ /* 0x000fe2000fffe0ff */
[----:B------:R-:W-:Y:S11]  /*1860*/  BRA `(.L_x_24) ;  /* 0xfffffff400ec7947 */ /* 0x000ff6000383ffff */
.L_x_11:
[----:B------:R-:W-:-:S13]  /*1870*/  ELECT P0, URZ, PT ;  /* 0x0000000000ff782f */ /* 0x000fda0003800000 */
[----:B------:R-:W-:Y:S05]  /*1880*/  @!P0 BRA `(.L_x_13) ;  /* 0x0000000800948947 */ /* 0x000fea0003800000 */
[----:B------:R-:W1:Y:S02]  /*1890*/  S2R R12, SR_CTAID.X ;  /* 0x00000000000c7919 */ /* 0x000e640000002500 */
[----:B-1----:R-:W-:-:S13]  /*18a0*/  ISETP.GE.U32.AND P0, PT, R12, R5, PT ;  /* 0x000000050c00720c */ /* 0x002fda0003f06070 */
[----:B------:R-:W-:Y:S05]  /*18b0*/  @P0 EXIT ;  /* 0x000000000000094d */ /* 0x000fea0003800000 */
[----:B------:R-:W1:Y:S01]  /*18c0*/  LDC.64 R16, c[0x0][0x348] ;  /* 0x0000d200ff107b82 */ /* 0x000e620000000a00 */
[-C--:B------:R-:W-:Y:S01]  /*18d0*/  LOP3.LUT R0, RZ, R12.reuse, RZ, 0x33, !PT ;  /* 0x0000000cff007212 */ /* 0x080fe200078e33ff */
[----:B------:R-:W-:Y:S02]  /*18e0*/  HFMA2 R13, -RZ, RZ, 0, 0 ;  /* 0x00000000ff0d7431 */ /* 0x000fe400000001ff */
[----:B------:R-:W-:Y:S02]  /*18f0*/  IMAD.MOV.U32 R14, RZ, RZ, RZ ;  /* 0x000000ffff0e7224 */ /* 0x000fe400078e00ff */
[----:B------:R-:W-:Y:S02]  /*1900*/  IMAD.IADD R0, R5, 0x1, R0 ;  /* 0x0000000105007824 */ /* 0x000fe400078e0200 */
[----:B------:R-:W2:Y:S02]  /*1910*/  LDC.64 R6, c[0x0][0x358] ;  /* 0x0000d600ff067b82 */ /* 0x000ea40000000a00 */
[----:B------:R-:W-:Y:S01]  /*1920*/  IMAD.HI.U32 R11, R0, 0x36406c81, RZ ;  /* 0x36406c81000b7827 */ /* 0x000fe200078e00ff */
[----:B------:R-:W-:-:S04]  /*1930*/  MOV R0, R12 ;  /* 0x0000000c00007202 */ /* 0x000fc80000000f00 */
[----:B------:R-:W-:-:S07]  /*1940*/  SHF.R.U32.HI R11, RZ, 0x5, R11 ;  /* 0x00000005ff0b7819 */ /* 0x000fce000001160b */
.L_x_30:
[----:B------:R-:W-:Y:S02]  /*1950*/  SHF.R.U32.HI R3, RZ, 0x4, R0 ;  /* 0x00000004ff037819 */ /* 0x000fe40000011600 */
[----:B------:R-:W-:-:S03]  /*1960*/  MOV R4, 0x19d0 ;  /* 0x000019d000047802 */ /* 0x000fc60000000f00 */
[----:B------:R-:W-:-:S04]  /*1970*/  IMAD.HI.U32 R3, R3, 0xd79435f, RZ ;  /* 0x0d79435f03037827 */ /* 0x000fc800078e00ff */
[C---:B------:R-:W-:Y:S02]  /*1980*/  IMAD R35, R3.reuse, -0x10, R20 ;  /* 0xfffffff003237824 */ /* 0x040fe400078e0214 */
[----:B------:R-:W-:-:S03]  /*1990*/  IMAD R0, R3, -0x130, R0 ;  /* 0xfffffed003007824 */ /* 0x000fc600078e0200 */
[----:B------:R-:W-:Y:S02]  /*19a0*/  VIMNMX.U32 R35, PT, PT, R35, 0x10, PT ;  /* 0x0000001023237848 */ /* 0x000fe40003fe0000 */
[----:B-1----:R-:W-:Y:S02]  /*19b0*/  LOP3.LUT R8, R0, 0xffff, RZ, 0xc0, !PT ;  /* 0x0000ffff00087812 */ /* 0x002fe400078ec0ff */
[----:B-12---:R-:W-:Y:S05]  /*19c0*/  CALL.REL.NOINC `($__internal_3_$__cuda_sm20_div_u16) ;  /* 0x0000002800ec7944 */ /* 0x006fea0003c00000 */
[----:B------:R-:W-:Y:S01]  /*19d0*/  PRMT R35, R35, 0x9910, RZ ;  /* 0x0000991023237816 */ /* 0x000fe200000000ff */
[----:B------:R-:W1:Y:S01]  /*19e0*/  S2R R8, SR_CgaCtaId ;  /* 0x0000000000087919 */ /* 0x000e620000008800 */
[----:B------:R-:W-:Y:S01]  /*19f0*/  PRMT R2, R36, 0x9910, RZ ;  /* 0x0000991024027816 */ /* 0x000fe200000000ff */
[----:B------:R-:W2:Y:S01]  /*1a00*/  LDC.64 R4, c[0x0][0x380] ;  /* 0x0000e000ff047b82 */ /* 0x000ea20000000a00 */
[----:B------:R-:W-:-:S03]  /*1a10*/  MOV R10, 0x100 ;  /* 0x00000100000a7802 */ /* 0x000fc60000000f00 */
[----:B------:R-:W-:-:S04]  /*1a20*/  IMAD R2, R35, R2, RZ ;  /* 0x0000000223027224 */ /* 0x000fc800078e02ff */
[----:B------:R-:W-:-:S05]  /*1a30*/  IMAD.MOV R2, RZ, RZ, -R2 ;  /* 0x000000ffff027224 */ /* 0x000fca00078e0a02 */
[----:B------:R-:W-:-:S05]  /*1a40*/  PRMT R9, R2, 0x7710, RZ ;  /* 0x0000771002097816 */ /* 0x000fca00000000ff */
[----:B------:R-:W-:Y:S01]  /*1a50*/  IMAD.IADD R2, R0, 0x1, R9 ;  /* 0x0000000100027824 */ /* 0x000fe200078e0209 */
[----:B------:R-:W-:Y:S01]  /*1a60*/  LOP3.LUT R9, R36, 0xffff, RZ, 0xc0, !PT ;  /* 0x0000ffff24097812 */ /* 0x000fe200078ec0ff */
[----:B------:R-:W-:-:S03]  /*1a70*/  IMAD.MOV.U32 R0, RZ, RZ, RZ ;  /* 0x000000ffff007224 */ /* 0x000fc600078e00ff */
[----:B------:R-:W-:Y:S01]  /*1a80*/  LOP3.LUT R2, R2, 0xffff, RZ, 0xc0, !PT ;  /* 0x0000ffff02027812 */ /* 0x000fe200078ec0ff */
[----:B------:R-:W-:-:S04]  /*1a90*/  IMAD R9, R9, 0xe0, RZ ;  /* 0x000000e009097824 */ /* 0x000fc800078e02ff */
[----:B------:R-:W-:Y:S01]  /*1aa0*/  IMAD R2, R3, 0x10, R2 ;  /* 0x0000001003027824 */ /* 0x000fe200078e0202 */
[----:B------:R-:W-:-:S04]  /*1ab0*/  MOV R3, 0x400 ;  /* 0x0000040000037802 */ /* 0x000fc80000000f00 */
[----:B------:R-:W-:Y:S02]  /*1ac0*/  SHF.L.U32 R2, R2, 0x7, RZ ;  /* 0x0000000702027819 */ /* 0x000fe400000006ff */
[----:B-1----:R-:W-:-:S03]  /*1ad0*/  LEA R8, R8, R3, 0x18 ;  /* 0x0000000308087211 */ /* 0x002fc600078ec0ff */
[----:B--2---:R-:W-:-:S07]  /*1ae0*/  IMAD.WIDE.U32 R4, R2, 0x4, R4 ;  /* 0x0000000402047825 */ /* 0x004fce00078e0004 */
.L_x_29:
[----:B------:R-:W-:Y:S01]  /*1af0*/  LOP3.LUT R13, R13, 0x1, RZ, 0x3c, !PT ;  /* 0x000000010d0d7812 */ /* 0x000fe200078e3cff */
[----:B------:R-:W-:Y:S05]  /*1b00*/  YIELD ;  /* 0x0000000000007946 */ /* 0x000fea0003800000 */
[----:B------:R-:W-:Y:S04]  /*1b10*/  SHF.L.U32 R3, R13, 0x1f, RZ ;  /* 0x0000001f0d037819 */ /* 0x000fe800000006ff */
[----:B-1----:R-:W1:Y:S02]  /*1b20*/  SYNCS.PHASECHK.TRANS64.TRYWAIT P0, [R8+URZ+0x31820], R3 ;  /* 0x03182003080075a7 */ /* 0x002e6400080011ff */
[----:B-12---:R-:W-:Y:S05]  /*1b30*/  @!P0 BRA `(.L_x_25) ;  /* 0x0000002400e48947 */ /* 0x006fea0003800000 */
.L_x_68:
[----:B------:R-:W2:Y:S01]  /*1b40*/  LDCU.64 UR24, c[0x0][0x348] ;  /* 0x00006900ff1877ac */ /* 0x000ea20008000a00 */
[----:B------:R-:W-:Y:S01]  /*1b50*/  R2UR UR4, R6 ;  /* 0x00000000060472ca */ /* 0x000fe200000e0000 */
[----:B-1----:R-:W-:Y:S01]  /*1b60*/  IMAD.MOV.U32 R19, RZ, RZ, 0xb580 ;  /* 0x0000b580ff137424 */ /* 0x002fe200078e00ff */
[----:B------:R-:W-:Y:S01]  /*1b70*/  R2UR UR5, R7 ;  /* 0x00000000070572ca */ /* 0x000fe200000e0000 */
[----:B------:R-:W-:Y:S01]  /*1b80*/  IMAD.U32 R15, R13, -0x80000000, RZ ;  /* 0x800000000d0f7824 */ /* 0x000fe200078e00ff */
[----:B------:R-:W-:Y:S01]  /*1b90*/  R2UR UR19, R2 ;  /* 0x00000000021372ca */ /* 0x000fe200000e0000 */
[----:B------:R-:W-:Y:S01]  /*1ba0*/  UMOV UR6, 0x0 ;  /* 0x0000000000067882 */ /* 0x000fe20000000000 */
[----:B------:R-:W-:Y:S01]  /*1bb0*/  UMOV UR7, 0x10000000 ;  /* 0x1000000000077882 */ /* 0x000fe20000000000 */
[----:B------:R-:W-:Y:S02]  /*1bc0*/  R2UR UR15, R0 ;  /* 0x00000000000f72ca */ /* 0x000fe400000e0000 */
[----:B------:R-:W-:Y:S02]  /*1bd0*/  R2UR UR22, R9 ;  /* 0x00000000091672ca */ /* 0x000fe400000e0000 */
[C---:B------:R-:W-:Y:S02]  /*1be0*/  IADD3 R22, P0, PT, R16.reuse, 0xc0, RZ ;  /* 0x000000c010167810 */ /* 0x040fe40007f1e0ff */
[----:B------:R-:W-:Y:S02]  /*1bf0*/  IADD3 R24, P1, PT, R16, 0x40, RZ ;  /* 0x0000004010187810 */ /* 0x000fe40007f3e0ff */
[----:B------:R-:W3:Y:S01]  /*1c00*/  LDG.E.CONSTANT R3, desc[UR4][R4.64] ;  /* 0x0000000404037981 */ /* 0x000ee2000c1e9900 */
[----:B------:R-:W-:Y:S01]  /*1c10*/  R2UR UR9, R8 ;  /* 0x00000000080972ca */ /* 0x000fe200000e0000 */
[--C-:B------:R-:W-:Y:S01]  /*1c20*/  IMAD.X R23, RZ, RZ, R17.reuse, P0 ;  /* 0x000000ffff177224 */ /* 0x100fe200000e0611 */
[----:B------:R-:W-:Y:S01]  /*1c30*/  R2UR UR18, R10 ;  /* 0x000000000a1272ca */ /* 0x000fe200000e0000 */
[----:B------:R-:W-:Y:S01]  /*1c40*/  IMAD.X R25, RZ, RZ, R17, P1 ;  /* 0x000000ffff197224 */ /* 0x000fe200008e0611 */
[----:B------:R-:W-:Y:S01]  /*1c50*/  R2UR UR30, R24 ;  /* 0x00000000181e72ca */ /* 0x000fe200000e0000 */
[----:B------:R-:W-:Y:S01]  /*1c60*/  UMOV UR14, UR19 ;  /* 0x00000013000e7c82 */ /* 0x000fe20008000000 */
[----:B------:R-:W-:Y:S02]  /*1c70*/  R2UR UR26, R22 ;  /* 0x00000000161a72ca */ /* 0x000fe400000e0000 */
[----:B------:R-:W-:Y:S02]  /*1c80*/  R2UR UR31, R25 ;  /* 0x00000000191f72ca */ /* 0x000fe400000e0000 */
[----:B------:R-:W-:Y:S03]  /*1c90*/  R2UR UR27, R23 ;  /* 0x00000000171b72ca */ /* 0x000fe600000e0000 */
[----:B------:R-:W-:Y:S02]  /*1ca0*/  UIADD3 UR17, UPT, UPT, UR9, 0x31800, URZ ;  /* 0x0003180009117890 */ /* 0x000fe4000fffe0ff */
[----:B------:R-:W-:Y:S02]  /*1cb0*/  UIADD3 UR18, UPT, UPT, UR18, -0x100, URZ ;  /* 0xffffff0012127890 */ /* 0x000fe4000fffe0ff */
[----:B------:R-:W-:Y:S02]  /*1cc0*/  UIADD3 UR16, UPT, UPT, UR9, 0x4000, URZ ;  /* 0x0000400009107890 */ /* 0x000fe4000fffe0ff */
[----:B------:R-:W-:Y:S02]  /*1cd0*/  UIADD3 UR8, UPT, UPT, UR9, 0x14000, URZ ;  /* 0x0001400009087890 */ /* 0x000fe4000fffe0ff */
[----:B------:R-:W-:Y:S02]  /*1ce0*/  UIADD3 UR12, UPT, UPT, UR9, 0x30000, URZ ;  /* 0x00030000090c7890 */ /* 0x000fe4000fffe0ff */
[----:B------:R-:W-:Y:S01]  /*1cf0*/  UIADD3 UR20, UPT, UPT, UR9, 0x30800, URZ ;  /* 0x0003080009147890 */ /* 0x000fe2000fffe0ff */
[----:B------:R-:W-:Y:S02]  /*1d00*/  UMOV UR10, UR18 ;  /* 0x00000012000a7c82 */ /* 0x000fe40008000000 */
[----:B------:R1:W-:Y:S01]  /*1d10*/  UTMALDG.2D [UR16], [UR30], desc[UR6] ;  /* 0x000006101e0075b4 */ /* 0x0003e20008009000 */
[----:B------:R-:W-:Y:S01]  /*1d20*/  UMOV UR9, UR17 ;  /* 0x0000001100097c82 */ /* 0x000fe20008000000 */
[----:B------:R-:W-:Y:S01]  /*1d30*/  UMOV UR13, UR17 ;  /* 0x00000011000d7c82 */ /* 0x000fe20008000000 */
[----:B------:R-:W-:Y:S01]  /*1d40*/  UMOV UR21, UR17 ;  /* 0x0000001100157c82 */ /* 0x000fe20008000000 */
[C---:B---3--:R-:W-:Y:S01]  /*1d50*/  IMAD.SHL.U32 R18, R3.reuse, 0x1000, RZ ;  /* 0x0000100003127824 */ /* 0x048fe200078e00ff */
[C---:B------:R-:W-:Y:S01]  /*1d60*/  ISETP.GT.AND P0, PT, R3.reuse, RZ, PT ;  /* 0x000000ff0300720c */ /* 0x040fe20003f04270 */
[----:B--2---:R-:W-:Y:S01]  /*1d70*/  UIADD3 UR28, UP2, UPT, UR24, 0x140, URZ ;  /* 0x00000140181c7890 */ /* 0x004fe2000ff5e0ff */
[----:B------:R-:W-:Y:S01]  /*1d80*/  R2UR UR4, R3 ;  /* 0x00000000030472ca */ /* 0x000fe200000e0000 */
[----:B------:R-:W-:Y:S01]  /*1d90*/  UIADD3 UR24, UP1, UPT, UR24, 0x1c0, URZ ;  /* 0x000001c018187890 */ /* 0x000fe2000ff3e0ff */
[----:B------:R-:W-:Y:S01]  /*1da0*/  SEL R18, R18, RZ, P0 ;  /* 0x000000ff12127207 */ /* 0x000fe20000000000 */
[----:B------:R-:W-:Y:S02]  /*1db0*/  UIADD3.X UR29, UPT, UPT, URZ, UR25, URZ, UP2, !UPT ;  /* 0x00000019ff1d7290 */ /* 0x000fe400097fe4ff */
[----:B------:R-:W-:Y:S02]  /*1dc0*/  UIADD3.X UR25, UPT, UPT, URZ, UR25, URZ, UP1, !UPT ;  /* 0x00000019ff197290 */ /* 0x000fe40008ffe4ff */
[----:B------:R-:W-:Y:S05]  /*1dd0*/  IMAD.IADD R18, R9, 0x1, R18 ;  /* 0x0000000109127824 */ /* 0x000fea00078e0212 */
[----:B------:R-:W-:Y:S01]  /*1de0*/  R2UR UR11, R18 ;  /* 0x00000000120b72ca */ /* 0x000fe200000e0000 */
[----:B------:R-:W-:Y:S04]  /*1df0*/  UISETP.LT.AND UP0, UPT, URZ, UR4, UPT ;  /* 0x00000004ff00728c */ /* 0x000fe8000bf01270 */
[----:B------:R-:W-:Y:S04]  /*1e00*/  USEL UR4, URZ, UR4, !UP0 ;  /* 0x00000004ff047287 */ /* 0x000fe8000c000000 */
[----:B------:R-:W-:Y:S04]  /*1e10*/  UIMAD UR23, UR4, 0xe, UR15 ;  /* 0x0000000e041778a4 */ /* 0x000fe8000f8e020f */
[----:B------:R1:W-:Y:S01]  /*1e20*/  UTMALDG.2D [UR8], [UR26], desc[UR6] ;  /* 0x000006081a0075b4 */ /* 0x0003e20008009000 */
[----:B------:R1:W-:Y:S04]  /*1e30*/  UTMALDG.2D [UR12], [UR28], desc[UR6] ;  /* 0x0000060c1c0075b4 */ /* 0x0003e80008009000 */
[----:B------:R1:W-:Y:S01]  /*1e40*/  UTMALDG.2D [UR20], [UR24], desc[UR6] ;  /* 0x00000614180075b4 */ /* 0x0003e20008009000 */
[----:B------:R1:W-:Y:S01]  /*1e50*/  SYNCS.ARRIVE.TRANS64 RZ, [R8+URZ+0x31800], R19 ;  /* 0x0318001308ff79a7 */ /* 0x0003e200080000ff */
[----:B------:R-:W2:Y:S02]  /*1e60*/  SYNCS.PHASECHK.TRANS64.TRYWAIT P0, [R8+URZ+0x31828], R15 ;  /* 0x0318280f080075a7 */ /* 0x000ea400080011ff */
[----:B-12---:R-:W-:Y:S05]  /*1e70*/  @!P0 BRA `(.L_x_26) ;  /* 0x0000002400308947 */ /* 0x006fea0003800000 */
.L_x_70:
[----:B------:R-:W-:Y:S01]  /*1e80*/  R2UR UR4, R8 ;  /* 0x00000000080472ca */ /* 0x000fe200000e0000 */
[----:B------:R-:W-:Y:S01]  /*1e90*/  UMOV UR14, 0x0 ;  /* 0x00000000000e7882 */ /* 0x000fe20000000000 */
[----:B------:R-:W-:Y:S01]  /*1ea0*/  R2UR UR10, R10 ;  /* 0x000000000a0a72ca */ /* 0x000fe200000e0000 */
[----:B------:R-:W-:Y:S01]  /*1eb0*/  UMOV UR15, 0x10000000 ;  /* 0x10000000000f7882 */ /* 0x000fe20000000000 */
[----:B------:R-:W-:Y:S01]  /*1ec0*/  R2UR UR16, R24 ;  /* 0x00000000181072ca */ /* 0x000fe200000e0000 */
[----:B------:R-:W-:Y:S01]  /*1ed0*/  IMAD.MOV.U32 R19, RZ, RZ, 0xb000 ;  /* 0x0000b000ff137424 */ /* 0x000fe200078e00ff */
[----:B------:R-:W-:Y:S02]  /*1ee0*/  R2UR UR17, R25 ;  /* 0x00000000191172ca */ /* 0x000fe400000e0000 */
[----:B------:R-:W-:Y:S02]  /*1ef0*/  R2UR UR11, R2 ;  /* 0x00000000020b72ca */ /* 0x000fe400000e0000 */
[----:B------:R-:W-:Y:S02]  /*1f00*/  R2UR UR12, R22 ;  /* 0x00000000160c72ca */ /* 0x000fe400000e0000 */
[----:B------:R-:W-:Y:S01]  /*1f10*/  R2UR UR13, R23 ;  /* 0x00000000170d72ca */ /* 0x000fe200000e0000 */
[----:B------:R-:W-:Y:S01]  /*1f20*/  UIADD3 UR9, UPT, UPT, UR4, 0x31808, URZ ;  /* 0x0003180804097890 */ /* 0x000fe2000fffe0ff */
[----:B------:R-:W-:Y:S01]  /*1f30*/  R2UR UR7, R18 ;  /* 0x00000000120772ca */ /* 0x000fe200000e0000 */
[----:B------:R-:W-:Y:S02]  /*1f40*/  UIADD3 UR10, UPT, UPT, UR10, -0x80, URZ ;  /* 0xffffff800a0a7890 */ /* 0x000fe4000fffe0ff */
[----:B------:R-:W-:Y:S02]  /*1f50*/  UIADD3 UR8, UPT, UPT, UR4, 0x8000, URZ ;  /* 0x0000800004087890 */ /* 0x000fe4000fffe0ff */
[----:B------:R-:W-:Y:S01]  /*1f60*/  UIADD3 UR4, UPT, UPT, UR4, 0x1b000, URZ ;  /* 0x0001b00004047890 */ /* 0x000fe2000fffe0ff */
[----:B------:R-:W-:Y:S02]  /*1f70*/  UMOV UR5, UR9 ;  /* 0x0000000900057c82 */ /* 0x000fe40008000000 */
[----:B------:R-:W-:Y:S04]  /*1f80*/  UMOV UR6, UR10 ;  /* 0x0000000a00067c82 */ /* 0x000fe80008000000 */
[----:B------:R2:W-:Y:S02]  /*1f90*/  UTMALDG.2D [UR8], [UR16], desc[UR14] ;  /* 0x00000e08100075b4 */ /* 0x0005e40008009000 */
[----:B------:R2:W-:Y:S01]  /*1fa0*/  UTMALDG.2D [UR4], [UR12], desc[UR14] ;  /* 0x00000e040c0075b4 */ /* 0x0005e20008009000 */
[----:B------:R2:W-:Y:S01]  /*1fb0*/  SYNCS.ARRIVE.TRANS64 RZ, [R8+URZ+0x31808], R19 ;  /* 0x0318081308ff79a7 */ /* 0x0005e200080000ff */
[----:B------:R-:W3:Y:S02]  /*1fc0*/  SYNCS.PHASECHK.TRANS64.TRYWAIT P0, [R8+URZ+0x31830], R15 ;  /* 0x0318300f080075a7 */ /* 0x000ee400080011ff */
[----:B--23--:R-:W-:Y:S05]  /*1fd0*/  @!P0 BRA `(.L_x_27) ;  /* 0x0000002000f48947 */ /* 0x00cfea0003800000 */
.L_x_72:
[----:B------:R-:W-:Y:S01]  /*1fe0*/  R2UR UR4, R8 ;  /* 0x00000000080472ca */ /* 0x000fe200000e0000 */
[----:B------:R-:W-:Y:S01]  /*1ff0*/  UMOV UR14, 0x0 ;  /* 0x00000000000e7882 */ /* 0x000fe20000000000 */
[----:B------:R-:W-:Y:S01]  /*2000*/  R2UR UR10, R10 ;  /* 0x000000000a0a72ca */ /* 0x000fe200000e0000 */
[----:B------:R-:W-:Y:S01]  /*2010*/  UMOV UR15, 0x10000000 ;  /* 0x10000000000f7882 */ /* 0x000fe20000000000 */
[----:B------:R-:W-:Y:S01]  /*2020*/  R2UR UR16, R24 ;  /* 0x00000000181072ca */ /* 0x000fe200000e0000 */
[----:B------:R-:W-:Y:S01]  /*2030*/  VIADD R3, R10, 0x80 ;  /* 0x000000800a037836 */ /* 0x000fe20000000000 */
[----:B------:R-:W-:Y:S02]  /*2040*/  R2UR UR17, R25 ;  /* 0x00000000191172ca */ /* 0x000fe400000e0000 */
[----:B------:R-:W-:Y:S02]  /*2050*/  R2UR UR11, R2 ;  /* 0x00000000020b72ca */ /* 0x000fe400000e0000 */
[----:B------:R-:W-:Y:S02]  /*2060*/  R2UR UR12, R22 ;  /* 0x00000000160c72ca */ /* 0x000fe400000e0000 */
[----:B------:R-:W-:Y:S01]  /*2070*/  R2UR UR13, R23 ;  /* 0x00000000170d72ca */ /* 0x000fe200000e0000 */
[----:B------:R-:W-:Y:S01]  /*2080*/  UIADD3 UR9, UPT, UPT, UR4, 0x31810, URZ ;  /* 0x0003181004097890 */ /* 0x000fe2000fffe0ff */
[----:B------:R-:W-:Y:S01]  /*2090*/  R2UR UR7, R18 ;  /* 0x00000000120772ca */ /* 0x000fe200000e0000 */
[----:B------:R-:W-:Y:S02]  /*20a0*/  UIADD3 UR8, UPT, UPT, UR4, 0xc000, URZ ;  /* 0x0000c00004087890 */ /* 0x000fe4000fffe0ff */
[----:B------:R-:W-:Y:S01]  /*20b0*/  UIADD3 UR4, UPT, UPT, UR4, 0x22000, URZ ;  /* 0x0002200004047890 */ /* 0x000fe2000fffe0ff */
[----:B------:R-:W-:Y:S02]  /*20c0*/  UMOV UR6, UR10 ;  /* 0x0000000a00067c82 */ /* 0x000fe40008000000 */
[----:B------:R-:W-:Y:S04]  /*20d0*/  UMOV UR5, UR9 ;  /* 0x0000000900057c82 */ /* 0x000fe80008000000 */
[----:B------:R2:W-:Y:S03]  /*20e0*/  UTMALDG.2D [UR8], [UR16], desc[UR14] ;  /* 0x00000e08100075b4 */ /* 0x0005e60008009000 */
[----:B------:R2:W-:Y:S01]  /*20f0*/  UTMALDG.2D [UR4], [UR12], desc[UR14] ;  /* 0x00000e040c0075b4 */ /* 0x0005e20008009000 */
[----:B------:R2:W-:Y:S01]  /*2100*/  SYNCS.ARRIVE.TRANS64 RZ, [R8+URZ+0x31810], R19 ;  /* 0x0318101308ff79a7 */ /* 0x0005e200080000ff */
[----:B------:R-:W3:Y:S02]  /*2110*/  SYNCS.PHASECHK.TRANS64.TRYWAIT P0, [R8+URZ+0x31838], R15 ;  /* 0x0318380f080075a7 */ /* 0x000ee400080011ff */
[----:B--23--:R-:W-:Y:S05]  /*2120*/  @!P0 BRA `(.L_x_28) ;  /* 0x0000002000bc8947 */ /* 0x00cfea0003800000 */
.L_x_74:
[----:B------:R-:W-:Y:S01]  /*2130*/  R2UR UR4, R8 ;  /* 0x00000000080472ca */ /* 0x000fe200000e0000 */
[----:B------:R-:W-:Y:S01]  /*2140*/  UMOV UR14, 0x0 ;  /* 0x00000000000e7882 */ /* 0x000fe20000000000 */
[----:B------:R-:W-:Y:S01]  /*2150*/  R2UR UR16, R24 ;  /* 0x00000000181072ca */ /* 0x000fe200000e0000 */
[----:B------:R-:W-:Y:S01]  /*2160*/  UMOV UR15, 0x10000000 ;  /* 0x10000000000f7882 */ /* 0x000fe20000000000 */
[----:B------:R-:W-:Y:S01]  /*2170*/  R2UR UR17, R25 ;  /* 0x00000000191172ca */ /* 0x000fe200000e0000 */
[----:B------:R-:W-:Y:S01]  /*2180*/  VIADD R10, R10, 0x200 ;  /* 0x000002000a0a7836 */ /* 0x000fe20000000000 */
[----:B------:R-:W-:Y:S01]  /*2190*/  R2UR UR10, R3 ;  /* 0x00000000030a72ca */ /* 0x000fe200000e0000 */
[----:B------:R-:W-:Y:S01]  /*21a0*/  VIADD R0, R0, 0x1 ;  /* 0x0000000100007836 */ /* 0x000fe20000000000 */
[----:B------:R-:W-:Y:S02]  /*21b0*/  R2UR UR11, R2 ;  /* 0x00000000020b72ca */ /* 0x000fe400000e0000 */
[----:B------:R-:W-:Y:S02]  /*21c0*/  R2UR UR12, R22 ;  /* 0x00000000160c72ca */ /* 0x000fe400000e0000 */
[----:B------:R-:W-:Y:S01]  /*21d0*/  R2UR UR13, R23 ;  /* 0x00000000170d72ca */ /* 0x000fe200000e0000 */
[----:B------:R-:W-:Y:S01]  /*21e0*/  UIADD3 UR9, UPT, UPT, UR4, 0x31818, URZ ;  /* 0x0003181804097890 */ /* 0x000fe2000fffe0ff */
[----:B------:R-:W-:Y:S01]  /*21f0*/  R2UR UR7, R18 ;  /* 0x00000000120772ca */ /* 0x000fe200000e0000 */
[----:B------:R-:W-:Y:S01]  /*2200*/  UIADD3 UR8, UPT, UPT, UR4, 0x10000, URZ ;  /* 0x0001000004087890 */ /* 0x000fe2000fffe0ff */
[----:B------:R-:W-:Y:S01]  /*2210*/  ISETP.NE.AND P0, PT, R10, 0x1d00, PT ;  /* 0x00001d000a00780c */ /* 0x000fe20003f05270 */
[----:B------:R-:W-:Y:S02]  /*2220*/  UIADD3 UR4, UPT, UPT, UR4, 0x29000, URZ ;  /* 0x0002900004047890 */ /* 0x000fe4000fffe0ff */
[----:B------:R-:W-:Y:S01]  /*2230*/  UMOV UR6, UR10 ;  /* 0x0000000a00067c82 */ /* 0x000fe20008000000 */
[----:B------:R-:W-:Y:S04]  /*2240*/  UMOV UR5, UR9 ;  /* 0x0000000900057c82 */ /* 0x000fe80008000000 */
[----:B------:R2:W-:Y:S03]  /*2250*/  UTMALDG.2D [UR8], [UR16], desc[UR14] ;  /* 0x00000e08100075b4 */ /* 0x0005e60008009000 */
[----:B------:R2:W-:Y:S01]  /*2260*/  UTMALDG.2D [UR4], [UR12], desc[UR14] ;  /* 0x00000e040c0075b4 */ /* 0x0005e20008009000 */
[----:B------:R2:W-:Y:S01]  /*2270*/  SYNCS.ARRIVE.TRANS64 RZ, [R8+URZ+0x31818], R19 ;  /* 0x0318181308ff79a7 */ /* 0x0005e200080000ff */
[----:B------:R-:W-:Y:S05]  /*2280*/  @P0 BRA `(.L_x_29) ;  /* 0xfffffff800180947 */ /* 0x000fea000383ffff */
[----:B------:R-:W-:-:S13]  /*2290*/  ISETP.NE.AND P0, PT, R14, R11, PT ;  /* 0x0000000b0e00720c */ /* 0x000fda0003f05270 */
[----:B--2---:R-:W-:Y:S05]  /*22a0*/  @!P0 EXIT ;  /* 0x000000000000894d */ /* 0x004fea0003800000 */
[----:B------:R-:W-:-:S05]  /*22b0*/  IADD3 R14, PT, PT, R14, 0x1, RZ ;  /* 0x000000010e0e7810 */ /* 0x000fca0007ffe0ff */
[----:B------:R-:W-:Y:S01]  /*22c0*/  IMAD R0, R14, 0x97, R12 ;  /* 0x000000970e007824 */ /* 0x000fe200078e020c */
[----:B------:R-:W-:Y:S06]  /*22d0*/  BRA `(.L_x_30) ;  /* 0xfffffff4009c7947 */ /* 0x000fec000383ffff */
.L_x_13:
[----:B------:R-:W-:-:S04]  /*22e0*/  LOP3.LUT R0, R3, 0xfffffffc, RZ, 0xc0, !PT ;  /* 0xfffffffc03007812 */ /* 0x000fc800078ec0ff */
[----:B------:R-:W-:-:S13]  /*22f0*/  ISETP.NE.AND P0, PT, R0, 0x4, PT ;  /* 0x000000040000780c */ /* 0x000fda0003f05270 */
[----:B-1----:R-:W-:Y:S05]  /*2300*/  @P0 EXIT ;  /* 0x000000000000094d */ /* 0x002fea0003800000 */
[----:B------:R-:W1:Y:S01]  /*2310*/  S2R R0, SR_CgaCtaId ;  /* 0x0000000000007919 */ /* 0x000e620000008800 */
[----:B------:R-:W-:-:S04]  /*2320*/  MOV R7, 0x400 ;  /* 0x0000040000077802 */ /* 0x000fc80000000f00 */
[----:B-1----:R-:W-:-:S05]  /*2330*/  LEA R0, R0, R7, 0x18 ;  /* 0x0000000700007211 */ /* 0x002fca00078ec0ff */
[----:B------:R-:W1:Y:S02]  /*2340*/  LDS R2, [R0+0x31880] ;  /* 0x0318800000027984 */ /* 0x000e640000000800 */
[----:B-1----:R-:W-:-:S13]  /*2350*/  ISETP.NE.AND P0, PT, R2, RZ, PT ;  /* 0x000000ff0200720c */ /* 0x002fda0003f05270 */
[----:B------:R-:W-:Y:S05]  /*2360*/  @!P0 BRA `(.L_x_31) ;  /* 0x0000000000048947 */ /* 0x000fea0003800000 */
[----:B------:R-:W-:Y:S05]  /*2370*/  BPT.TRAP 0x1 ;  /* 0x000000040000795c */ /* 0x000fea0000300000 */
.L_x_31:
[----:B------:R-:W1:Y:S01]  /*2380*/  S2UR UR4, SR_CTAID.X ;  /* 0x00000000000479c3 */ /* 0x000e620000002500 */
[----:B------:R-:W-:Y:S02]  /*2390*/  IADD3 R3, PT, PT, R3, -0x4, RZ ;  /* 0xfffffffc03037810 */ /* 0x000fe40007ffe0ff */
[----:B-1----:R-:W-:-:S13]  /*23a0*/  ISETP.LE.U32.AND P0, PT, R5, UR4, PT ;  /* 0x0000000405007c0c */ /* 0x002fda000bf03070 */
[----:B------:R-:W-:Y:S05]  /*23b0*/  @P0 BRA `(.L_x_32) ;  /* 0x0000001800d00947 */ /* 0x000fea0003800000 */
[----:B------:R-:W-:Y:S02]  /*23c0*/  IMAD.U32 R31, RZ, RZ, UR4 ;  /* 0x00000004ff1f7e24 */ /* 0x000fe4000f8e00ff */
[----:B------:R-:W-:Y:S02]  /*23d0*/  IMAD.SHL.U32 R21, R21, 0x4, RZ ;  /* 0x0000000415157824 */ /* 0x000fe400078e00ff */
[----:B------:R-:W-:Y:S01]  /*23e0*/  IMAD.SHL.U32 R30, R3, 0x800, RZ ;  /* 0x00000800031e7824 */ /* 0x000fe200078e00ff */
[----:B------:R-:W-:Y:S01]  /*23f0*/  LOP3.LUT R22, RZ, R31, RZ, 0x33, !PT ;  /* 0x0000001fff167212 */ /* 0x000fe200078e33ff */
[C---:B------:R-:W-:Y:S01]  /*2400*/  VIADD R27, R21.reuse, 0x1 ;  /* 0x00000001151b7836 */ /* 0x040fe20000000000 */
[--C-:B------:R-:W-:Y:S01]  /*2410*/  SHF.R.U32.HI R29, RZ, 0x3, R21.reuse ;  /* 0x00000003ff1d7819 */ /* 0x100fe20000011615 */
[----:B------:R-:W-:Y:S01]  /*2420*/  IMAD.MOV.U32 R23, RZ, RZ, RZ ;  /* 0x000000ffff177224 */ /* 0x000fe200078e00ff */
[----:B------:R-:W-:Y:S01]  /*2430*/  IADD3 R25, PT, PT, R21, 0x3, RZ ;  /* 0x0000000315197810 */ /* 0x000fe20007ffe0ff */
[----:B------:R-:W-:Y:S01]  /*2440*/  IMAD.IADD R22, R5, 0x1, R22 ;  /* 0x0000000105167824 */ /* 0x000fe200078e0216 */
[----:B------:R-:W-:Y:S01]  /*2450*/  LOP3.LUT R2, R29, 0x3, RZ, 0xc0, !PT ;  /* 0x000000031d027812 */ /* 0x000fe200078ec0ff */
[----:B------:R-:W-:Y:S01]  /*2460*/  VIADD R5, R21, 0x2 ;  /* 0x0000000215057836 */ /* 0x000fe20000000000 */
[----:B------:R-:W-:Y:S01]  /*2470*/  PRMT R24, R31, 0x7610, R24 ;  /* 0x000076101f187816 */ /* 0x000fe20000000018 */
[----:B------:R-:W-:Y:S01]  /*2480*/  IMAD.HI.U32 R22, R22, 0x36406c81, RZ ;  /* 0x36406c8116167827 */ /* 0x000fe200078e00ff */
[----:B------:R-:W-:-:S02]  /*2490*/  LOP3.LUT R28, R2, 0x4, R21, 0xf8, !PT ;  /* 0x00000004021c7812 */ /* 0x000fc400078ef815 */
[C---:B------:R-:W-:Y:S02]  /*24a0*/  LOP3.LUT R27, R2.reuse, 0x5, R27, 0x78, !PT ;  /* 0x00000005021b7812 */ /* 0x040fe400078e781b */
[----:B------:R-:W-:Y:S02]  /*24b0*/  SHF.R.U32.HI R22, RZ, 0x5, R22 ;  /* 0x00000005ff167819 */ /* 0x000fe40000011616 */
[C---:B------:R-:W-:Y:S02]  /*24c0*/  LOP3.LUT R26, R2.reuse, 0x6, R5, 0x78, !PT ;  /* 0x00000006021a7812 */ /* 0x040fe400078e7805 */
[----:B------:R-:W-:Y:S01]  /*24d0*/  LOP3.LUT R25, R2, 0x7, R25, 0x78, !PT ;  /* 0x0000000702197812 */ /* 0x000fe200078e7819 */
[----:B------:R-:W-:Y:S01]  /*24e0*/  IMAD.MOV R22, RZ, RZ, -R22 ;  /* 0x000000ffff167224 */ /* 0x000fe200078e0a16 */
[----:B------:R-:W-:-:S07]  /*24f0*/  MOV R21, 0xffffffff ;  /* 0xffffffff00157802 */ /* 0x000fce0000000f00 */
.L_x_55:
[----:B------:R-:W-:Y:S01]  /*2500*/  VIADD R21, R21, 0x1 ;  /* 0x0000000115157836 */ /* 0x000fe20000000000 */
[----:B------:R-:W-:Y:S05]  /*2510*/  YIELD ;  /* 0x0000000000007946 */ /* 0x000fea0003800000 */
[----:B--2---:R-:W-:Y:S01]  /*2520*/  IMAD.SHL.U32 R5, R21, 0x8, RZ ;  /* 0x0000000815057824 */ /* 0x004fe200078e00ff */
[----:B------:R-:W-:Y:S01]  /*2530*/  SHF.R.U32.HI R7, RZ, 0x1, R21 ;  /* 0x00000001ff077819 */ /* 0x000fe20000011615 */
[----:B------:R-:W-:Y:S01]  /*2540*/  VIADD R22, R22, 0x1 ;  /* 0x0000000116167836 */ /* 0x000fe20000000000 */
[----:B------:R-:W-:Y:S02]  /*2550*/  SHF.R.U32.HI R39, RZ, 0x4, R31 ;  /* 0x00000004ff277819 */ /* 0x000fe4000001161f */
[----:B------:R-:W-:-:S02]  /*2560*/  LOP3.LUT R5, R5, 0x8, RZ, 0xc0, !PT ;  /* 0x0000000805057812 */ /* 0x000fc400078ec0ff */
[----:B------:R-:W-:Y:S01]  /*2570*/  LOP3.LUT R7, R7, 0x1, RZ, 0xc0, !PT ;  /* 0x0000000107077812 */ /* 0x000fe200078ec0ff */
[----:B------:R-:W-:Y:S01]  /*2580*/  IMAD.HI.U32 R39, R39, 0xd79435f, RZ ;  /* 0x0d79435f27277827 */ /* 0x000fe200078e00ff */
[----:B------:R-:W-:Y:S02]  /*2590*/  ISETP.NE.AND P1, PT, R3, RZ, PT ;  /* 0x000000ff0300720c */ /* 0x000fe40003f25270 */
[----:B------:R-:W-:Y:S01]  /*25a0*/  SHF.L.U32 R7, R7, 0x1f, RZ ;  /* 0x0000001f07077819 */ /* 0x000fe200000006ff */
[----:B------:R-:W-:Y:S01]  /*25b0*/  IMAD.IADD R2, R0, 0x1, R5 ;  /* 0x0000000100027824 */ /* 0x000fe200078e0205 */
[C---:B------:R-:W-:Y:S01]  /*25c0*/  PRMT R4, R39.reuse, 0x9910, RZ ;  /* 0x0000991027047816 */ /* 0x040fe200000000ff */
[----:B------:R-:W-:Y:S01]  /*25d0*/  IMAD R35, R39, -0x10, R20 ;  /* 0xfffffff027237824 */ /* 0x000fe200078e0214 */
[----:B------:R-:W-:Y:S01]  /*25e0*/  ISETP.NE.AND P0, PT, R22, 0x1, PT ;  /* 0x000000011600780c */ /* 0x000fe20003f05270 */
[----:B------:R-:W1:Y:S02]  /*25f0*/  SYNCS.PHASECHK.TRANS64.TRYWAIT P2, [R2+URZ+0x31860], R7 ;  /* 0x03186007020075a7 */ /* 0x000e6400080411ff */
[----:B------:R-:W-:-:S05]  /*2600*/  IMAD R4, R4, 0x130, RZ ;  /* 0x0000013004047824 */ /* 0x000fca00078e02ff */
[----:B------:R-:W-:-:S04]  /*2610*/  IADD3 R5, PT, PT, RZ, -R4, RZ ;  /* 0x80000004ff057210 */ /* 0x000fc80007ffe0ff */
[----:B------:R-:W-:Y:S01]  /*2620*/  PRMT R5, R5, 0x7710, RZ ;  /* 0x0000771005057816 */ /* 0x000fe200000000ff */
[----:B-1----:R-:W-:Y:S06]  /*2630*/  @!P2 BRA `(.L_x_33) ;  /* 0x0000001c0094a947 */ /* 0x002fec0003800000 */
.L_x_76:
[----:B------:R-:W-:Y:S01]  /*2640*/  NOP ;  /* 0x0000000000007918 */ /* 0x000fe20000000000 */
[----:B------:R-:W-:Y:S01]  /*2650*/  LOP3.LUT R6, R21, 0x1, RZ, 0xc0, !PT ;  /* 0x0000000115067812 */ /* 0x000fe200078ec0ff */
[----:B------:R-:W-:Y:S01]  /*2660*/  IMAD.IADD R38, R5, 0x1, R24 ;  /* 0x0000000105267824 */ /* 0x000fe200078e0218 */
[----:B------:R-:W-:Y:S01]  /*2670*/  VIMNMX.U32 R35, PT, PT, R35, 0x10, PT ;  /* 0x0000001023237848 */ /* 0x000fe20003fe0000 */
[----:B------:R-:W-:Y:S06]  /*2680*/  @P1 BRA `(.L_x_34) ;  /* 0x0000000000041947 */ /* 0x000fec0003800000 */
[----:B------:R-:W-:-:S04]  /*2690*/  DEPBAR.LE SB0, 0x1 ;  /* 0x000080400000791a */ /* 0x000fc80000000000 */
.L_x_34:
[----:B------:R-:W-:Y:S02]  /*26a0*/  LOP3.LUT R8, R38, 0xffff, RZ, 0xc0, !PT ;  /* 0x0000ffff26087812 */ /* 0x000fe400078ec0ff */
[----:B------:R-:W-:Y:S02]  /*26b0*/  MOV R4, 0x26d0 ;  /* 0x000026d000047802 */ /* 0x000fe40000000f00 */
[----:B-1----:R-:W-:Y:S05]  /*26c0*/  CALL.REL.NOINC `($__internal_3_$__cuda_sm20_div_u16) ;  /* 0x0000001c00ac7944 */ /* 0x002fea0003c00000 */
[----:B------:R-:W-:Y:S05]  /*26d0*/  WARPSYNC.ALL ;  /* 0x0000000000007948 */ /* 0x000fea0003800000 */
[----:B------:R-:W-:Y:S01]  /*26e0*/  NOP ;  /* 0x0000000000007918 */ /* 0x000fe20000000000 */
[----:B------:R-:W-:Y:S02]  /*26f0*/  ISETP.NE.AND P1, PT, R3, RZ, PT ;  /* 0x000000ff0300720c */ /* 0x000fe40003f25270 */
[----:B------:R-:W-:Y:S01]  /*2700*/  R2UR UR7, R6 ;  /* 0x00000000060772ca */ /* 0x000fe200000e0000 */
[----:B------:R-:W-:Y:S01]  /*2710*/  BAR.SYNC.DEFER_BLOCKING 0x8, 0x80 ;  /* 0x0202000000007b1d */ /* 0x000fe20000010000 */
[----:B------:R-:W-:Y:S01]  /*2720*/  IMAD R32, R23, 0x2000, R30 ;  /* 0x0000200017207824 */ /* 0x000fe200078e021e */
[----:B------:R-:W-:-:S03]  /*2730*/  PRMT R40, R36, 0x9910, RZ ;  /* 0x0000991024287816 */ /* 0x000fc600000000ff */
[----:B------:R-:W-:-:S04]  /*2740*/  IMAD R37, R29, 0x80, R32 ;  /* 0x000000801d257824 */ /* 0x000fc800078e0220 */
[----:B------:R-:W-:-:S03]  /*2750*/  IMAD R33, R28, 0x10, R37 ;  /* 0x000000101c217824 */ /* 0x000fc600078e0225 */
[----:B------:R-:W-:-:S09]  /*2760*/  UIMAD UR7, UR7, 0xe0, URZ ;  /* 0x000000e0070778a4 */ /* 0x000fd2000f8e02ff */
[----:B------:R-:W1:Y:S01]  /*2770*/  LDTM.x8 R12, tmem[UR7] ;  /* 0x00000007000c79ee */ /* 0x000e6200081c0000 */
[----:B------:R-:W-:Y:S01]  /*2780*/  NOP ;  /* 0x0000000000007918 */ /* 0x000fe20000000000 */
[----:B-1----:R-:W1:Y:S01]  /*2790*/  LDTM.x8 R4, tmem[UR7+0x8] ;  /* 0x00000807000479ee */ /* 0x002e6200081c0000 */
[----:B------:R-:W-:Y:S02]  /*27a0*/  F2FP.BF16.F32.PACK_AB R12, R13, R12 ;  /* 0x0000000c0d0c723e */ /* 0x000fe400000010ff */
[----:B------:R-:W-:Y:S02]  /*27b0*/  F2FP.BF16.F32.PACK_AB R13, R15, R14 ;  /* 0x0000000e0f0d723e */ /* 0x000fe400000010ff */
[----:B------:R-:W-:Y:S01]  /*27c0*/  F2FP.BF16.F32.PACK_AB R14, R17, R16 ;  /* 0x00000010110e723e */ /* 0x000fe200000010ff */
[C---:B------:R-:W-:Y:S01]  /*27d0*/  IMAD.IADD R16, R0.reuse, 0x1, R33 ;  /* 0x0000000100107824 */ /* 0x040fe200078e0221 */
[----:B------:R-:W-:Y:S02]  /*27e0*/  F2FP.BF16.F32.PACK_AB R15, R19, R18 ;  /* 0x00000012130f723e */ /* 0x000fe400000010ff */
[----:B-1----:R-:W-:Y:S01]  /*27f0*/  F2FP.BF16.F32.PACK_AB R33, R7, R6 ;  /* 0x000000060721723e */ /* 0x002fe200000010ff */
[----:B------:R-:W-:Y:S01]  /*2800*/  IMAD R7, R27, 0x10, R37 ;  /* 0x000000101b077824 */ /* 0x000fe200078e0225 */
[----:B------:R-:W-:Y:S01]  /*2810*/  F2FP.BF16.F32.PACK_AB R32, R5, R4 ;  /* 0x000000040520723e */ /* 0x000fe200000010ff */
[----:B------:R1:W-:Y:S01]  /*2820*/  STS.128 [R16], R12 ;  /* 0x0000000c10007388 */ /* 0x0003e20000000c00 */
[----:B------:R-:W-:Y:S01]  /*2830*/  PRMT R5, R35, 0x9910, RZ ;  /* 0x0000991023057816 */ /* 0x000fe200000000ff */
[----:B------:R-:W-:Y:S01]  /*2840*/  NOP ;  /* 0x0000000000007918 */ /* 0x000fe20000000000 */
[----:B------:R-:W-:Y:S01]  /*2850*/  F2FP.BF16.F32.PACK_AB R34, R9, R8 ;  /* 0x000000080922723e */ /* 0x000fe200000010ff */
[----:B------:R-:W-:Y:S01]  /*2860*/  IMAD.IADD R42, R0, 0x1, R7 ;  /* 0x00000001002a7824 */ /* 0x000fe200078e0207 */
[----:B------:R-:W-:Y:S01]  /*2870*/  F2FP.BF16.F32.PACK_AB R35, R11, R10 ;  /* 0x0000000a0b23723e */ /* 0x000fe200000010ff */
[----:B------:R-:W-:-:S04]  /*2880*/  IMAD R40, R40, R5, RZ ;  /* 0x0000000528287224 */ /* 0x000fc800078e02ff */
[----:B------:R2:W-:Y:S01]  /*2890*/  STS.128 [R42], R32 ;  /* 0x000000202a007388 */ /* 0x0005e20000000c00 */
[----:B------:R-:W-:-:S05]  /*28a0*/  IMAD.MOV R40, RZ, RZ, -R40 ;  /* 0x000000ffff287224 */ /* 0x000fca00078e0a28 */
[----:B------:R-:W-:-:S05]  /*28b0*/  PRMT R41, R40, 0x7710, RZ ;  /* 0x0000771028297816 */ /* 0x000fca00000000ff */
[----:B------:R-:W-:-:S05]  /*28c0*/  IMAD.IADD R38, R38, 0x1, R41 ;  /* 0x0000000126267824 */ /* 0x000fca00078e0229 */
[----:B------:R-:W-:Y:S01]  /*28d0*/  LOP3.LUT R38, R38, 0xffff, RZ, 0xc0, !PT ;  /* 0x0000ffff26267812 */ /* 0x000fe200078ec0ff */
[----:B-1----:R-:W1:Y:S01]  /*28e0*/  LDTM.x8 R12, tmem[UR7+0x10] ;  /* 0x00001007000c79ee */ /* 0x002e6200081c0000 */
[----:B------:R-:W-:Y:S01]  /*28f0*/  NOP ;  /* 0x0000000000007918 */ /* 0x000fe20000000000 */
[----:B-1----:R-:W1:Y:S02]  /*2900*/  LDTM.x8 R4, tmem[UR7+0x18] ;  /* 0x00001807000479ee */ /* 0x002e6400081c0000 */
[----:B------:R-:W-:Y:S01]  /*2910*/  IMAD R39, R39, 0x10, R38 ;  /* 0x0000001027277824 */ /* 0x000fe200078e0226 */
[----:B--2---:R-:W-:-:S03]  /*2920*/  LOP3.LUT R32, R36, 0xffff, RZ, 0xc0, !PT ;  /* 0x0000ffff24207812 */ /* 0x004fc600078ec0ff */
[----:B------:R-:W-:Y:S02]  /*2930*/  IMAD.SHL.U32 R33, R39, 0x80, RZ ;  /* 0x0000008027217824 */ /* 0x000fe400078e00ff */
[----:B------:R-:W-:Y:S01]  /*2940*/  IMAD R32, R32, 0xe0, RZ ;  /* 0x000000e020207824 */ /* 0x000fe200078e02ff */
[----:B------:R-:W-:Y:S02]  /*2950*/  F2FP.BF16.F32.PACK_AB R12, R13, R12 ;  /* 0x0000000c0d0c723e */ /* 0x000fe400000010ff */
[----:B------:R-:W-:Y:S02]  /*2960*/  F2FP.BF16.F32.PACK_AB R13, R15, R14 ;  /* 0x0000000e0f0d723e */ /* 0x000fe400000010ff */
[----:B------:R-:W-:Y:S01]  /*2970*/  F2FP.BF16.F32.PACK_AB R14, R17, R16 ;  /* 0x00000010110e723e */ /* 0x000fe200000010ff */
[--C-:B------:R-:W-:Y:S01]  /*2980*/  IMAD R17, R26, 0x10, R37.reuse ;  /* 0x000000101a117824 */ /* 0x100fe200078e0225 */
[----:B------:R-:W-:Y:S01]  /*2990*/  F2FP.BF16.F32.PACK_AB R15, R19, R18 ;  /* 0x00000012130f723e */ /* 0x000fe200000010ff */
[----:B------:R-:W-:Y:S01]  /*29a0*/  IMAD R37, R25, 0x10, R37 ;  /* 0x0000001019257824 */ /* 0x000fe200078e0225 */
[----:B-1----:R-:W-:Y:S01]  /*29b0*/  F2FP.BF16.F32.PACK_AB R4, R5, R4 ;  /* 0x000000040504723e */ /* 0x002fe200000010ff */
[C---:B------:R-:W-:Y:S01]  /*29c0*/  IMAD.IADD R17, R0.reuse, 0x1, R17 ;  /* 0x0000000100117824 */ /* 0x040fe200078e0211 */
[----:B------:R-:W-:Y:S01]  /*29d0*/  F2FP.BF16.F32.PACK_AB R5, R7, R6 ;  /* 0x000000060705723e */ /* 0x000fe200000010ff */
[----:B------:R-:W-:Y:S01]  /*29e0*/  IMAD.IADD R37, R0, 0x1, R37 ;  /* 0x0000000100257824 */ /* 0x000fe200078e0225 */
[----:B------:R-:W-:-:S02]  /*29f0*/  F2FP.BF16.F32.PACK_AB R6, R9, R8 ;  /* 0x000000080906723e */ /* 0x000fc400000010ff */
[----:B------:R-:W-:Y:S01]  /*2a00*/  F2FP.BF16.F32.PACK_AB R7, R11, R10 ;  /* 0x0000000a0b07723e */ /* 0x000fe200000010ff */
[----:B------:R1:W-:Y:S01]  /*2a10*/  STS.128 [R17], R12 ;  /* 0x0000000c11007388 */ /* 0x0003e20000000c00 */
[----:B------:R-:W-:-:S03]  /*2a20*/  NOP ;  /* 0x0000000000007918 */ /* 0x000fc60000000000 */
[----:B------:R1:W-:Y:S01]  /*2a30*/  STS.128 [R37], R4 ;  /* 0x0000000425007388 */ /* 0x0003e20000000c00 */
[----:B------:R2:W-:Y:S06]  /*2a40*/  MEMBAR.ALL.CTA ;  /* 0x0000000000007992 */ /* 0x0005ec0000008000 */
[----:B--2---:R-:W2:Y:S02]  /*2a50*/  FENCE.VIEW.ASYNC.S ;  /* 0x00000000000073c6 */ /* 0x004ea40000000000 */
[----:B--2---:R-:W-:Y:S06]  /*2a60*/  BAR.SYNC.DEFER_BLOCKING 0x8, 0x80 ;  /* 0x0202000000007b1d */ /* 0x004fec0000010000 */
[----:B------:R-:W-:Y:S05]  /*2a70*/  @P1 BRA `(.L_x_35) ;  /* 0x0000000000381947 */ /* 0x000fea0003800000 */
[----:B------:R-:W-:Y:S01]  /*2a80*/  ELECT P2, URZ, PT ;  /* 0x0000000000ff782f */ /* 0x000fe20003840000 */
[----:B------:R-:W-:-:S12]  /*2a90*/  BSSY.RECONVERGENT B0, `(.L_x_35) ;  /* 0x000000c000007945 */ /* 0x000fd80003800200 */
[----:B------:R-:W-:Y:S05]  /*2aa0*/  @!P2 BRA `(.L_x_36) ;  /* 0x000000000028a947 */ /* 0x000fea0003800000 */
[----:B------:R-:W2:Y:S01]  /*2ab0*/  LDCU.64 UR8, c[0x0][0x348] ;  /* 0x00006900ff0877ac */ /* 0x000ea20008000a00 */
[----:B------:R-:W-:Y:S02]  /*2ac0*/  R2UR UR10, R23 ;  /* 0x00000000170a72ca */ /* 0x000fe400000e0000 */
[----:B------:R-:W-:Y:S02]  /*2ad0*/  R2UR UR4, R0 ;  /* 0x00000000000472ca */ /* 0x000fe400000e0000 */
[----:B------:R-:W-:Y:S02]  /*2ae0*/  R2UR UR5, R32 ;  /* 0x00000000200572ca */ /* 0x000fe400000e0000 */
[----:B------:R-:W-:-:S09]  /*2af0*/  R2UR UR6, R33 ;  /* 0x00000000210672ca */ /* 0x000fd200000e0000 */
[----:B------:R-:W-:Y:S02]  /*2b00*/  ULEA UR4, UR10, UR4, 0xd ;  /* 0x000000040a047291 */ /* 0x000fe4000f8e68ff */
[----:B--2---:R-:W-:-:S04]  /*2b10*/  UIADD3 UR8, UP0, UPT, UR8, 0x240, URZ ;  /* 0x0000024008087890 */ /* 0x004fc8000ff1e0ff */
[----:B------:R-:W-:-:S09]  /*2b20*/  UIADD3.X UR9, UPT, UPT, URZ, UR9, URZ, UP0, !UPT ;  /* 0x00000009ff097290 */ /* 0x000fd200087fe4ff */
[----:B------:R2:W-:Y:S02]  /*2b30*/  UTMASTG.2D [UR4], [UR8] ;  /* 0x00000004080073b5 */ /* 0x0005e40008008000 */
[----:B--2---:R0:W-:Y:S02]  /*2b40*/  UTMACMDFLUSH ;  /* 0x00000000000079b7 */ /* 0x0041e40000000000 */
.L_x_36:
[----:B------:R-:W-:Y:S05]  /*2b50*/  BSYNC.RECONVERGENT B0 ;  /* 0x0000000000007941 */ /* 0x000fea0003800200 */
.L_x_35:
[----:B------:R-:W-:Y:S05]  /*2b60*/  @P1 BRA `(.L_x_37) ;  /* 0x0000000000041947 */ /* 0x000fea0003800000 */
[----:B------:R-:W-:-:S04]  /*2b70*/  DEPBAR.LE SB0, 0x1 ;  /* 0x000080400000791a */ /* 0x000fc80000000000 */
.L_x_37:
[----:B------:R-:W-:Y:S01]  /*2b80*/  BAR.SYNC.DEFER_BLOCKING 0x8, 0x80 ;  /* 0x0202000000007b1d */ /* 0x000fe20000010000 */
[----:B------:R-:W-:-:S04]  /*2b90*/  LOP3.LUT R53, R23, 0x1, RZ, 0xc0, !PT ;  /* 0x0000000117357812 */ /* 0x000fc800078ec0ff */
[----:B------:R-:W-:Y:S01]  /*2ba0*/  LOP3.LUT R23, R53, 0x1, RZ, 0x3c, !PT ;  /* 0x0000000135177812 */ /* 0x000fe200078e3cff */
[----:B-1----:R-:W1:Y:S04]  /*2bb0*/  LDTM.x8 R12, tmem[UR7+0x20] ;  /* 0x00002007000c79ee */ /* 0x002e6800081c0000 */
[C---:B------:R-:W-:Y:S02]  /*2bc0*/  IMAD R34, R23.reuse, 0x2000, R30 ;  /* 0x0000200017227824 */ /* 0x040fe400078e021e */
[----:B------:R-:W-:Y:S02]  /*2bd0*/  IMAD R50, R23, 0x2000, R0 ;  /* 0x0000200017327824 */ /* 0x000fe400078e0200 */
[----:B------:R-:W-:-:S04]  /*2be0*/  IMAD R34, R29, 0x80, R34 ;  /* 0x000000801d227824 */ /* 0x000fc800078e0222 */
[--C-:B------:R-:W-:Y:S02]  /*2bf0*/  IMAD R37, R28, 0x10, R34.reuse ;  /* 0x000000101c257824 */ /* 0x100fe400078e0222 */
[--C-:B------:R-:W-:Y:S02]  /*2c00*/  IMAD R35, R27, 0x10, R34.reuse ;  /* 0x000000101b237824 */ /* 0x100fe400078e0222 */
[C---:B------:R-:W-:Y:S01]  /*2c10*/  IMAD.IADD R37, R0.reuse, 0x1, R37 ;  /* 0x0000000100257824 */ /* 0x040fe200078e0225 */
[----:B------:R-:W-:Y:S01]  /*2c20*/  NOP ;  /* 0x0000000000007918 */ /* 0x000fe20000000000 */
[----:B-1----:R-:W1:Y:S01]  /*2c30*/  LDTM.x8 R4, tmem[UR7+0x28] ;  /* 0x00002807000479ee */ /* 0x002e6200081c0000 */
[----:B------:R-:W-:Y:S02]  /*2c40*/  IMAD.IADD R35, R0, 0x1, R35 ;  /* 0x0000000100237824 */ /* 0x000fe400078e0223 */
[--C-:B------:R-:W-:Y:S02]  /*2c50*/  IMAD R39, R26, 0x10, R34.reuse ;  /* 0x000000101a277824 */ /* 0x100fe400078e0222 */
[----:B------:R-:W-:Y:S01]  /*2c60*/  IMAD R51, R25, 0x10, R34 ;  /* 0x0000001019337824 */ /* 0x000fe200078e0222 */
[----:B------:R-:W-:Y:S01]  /*2c70*/  F2FP.BF16.F32.PACK_AB R44, R13, R12 ;  /* 0x0000000c0d2c723e */ /* 0x000fe200000010ff */
[C---:B------:R-:W-:Y:S01]  /*2c80*/  IMAD.IADD R39, R0.reuse, 0x1, R39 ;  /* 0x0000000100277824 */ /* 0x040fe200078e0227 */
[----:B------:R-:W-:Y:S01]  /*2c90*/  F2FP.BF16.F32.PACK_AB R45, R15, R14 ;  /* 0x0000000e0f2d723e */ /* 0x000fe200000010ff */
[----:B------:R-:W-:Y:S01]  /*2ca0*/  IMAD.IADD R51, R0, 0x1, R51 ;  /* 0x0000000100337824 */ /* 0x000fe200078e0233 */
[----:B------:R-:W-:-:S02]  /*2cb0*/  F2FP.BF16.F32.PACK_AB R46, R17, R16 ;  /* 0x00000010112e723e */ /* 0x000fc400000010ff */
[----:B------:R-:W-:-:S05]  /*2cc0*/  F2FP.BF16.F32.PACK_AB R47, R19, R18 ;  /* 0x00000012132f723e */ /* 0x000fca00000010ff */
[----:B------:R2:W-:Y:S01]  /*2cd0*/  STS.128 [R37], R44 ;  /* 0x0000002c25007388 */ /* 0x0005e20000000c00 */
[----:B------:R-:W-:Y:S01]  /*2ce0*/  NOP ;  /* 0x0000000000007918 */ /* 0x000fe20000000000 */
[----:B-1----:R-:W1:Y:S01]  /*2cf0*/  LDTM.x8 R12, tmem[UR7+0x30] ;  /* 0x00003007000c79ee */ /* 0x002e6200081c0000 */
[----:B------:R-:W-:Y:S02]  /*2d00*/  F2FP.BF16.F32.PACK_AB R40, R5, R4 ;  /* 0x000000040528723e */ /* 0x000fe400000010ff */
[----:B------:R-:W-:Y:S02]  /*2d10*/  F2FP.BF16.F32.PACK_AB R41, R7, R6 ;  /* 0x000000060729723e */ /* 0x000fe400000010ff */
[----:B------:R-:W-:Y:S02]  /*2d20*/  F2FP.BF16.F32.PACK_AB R42, R9, R8 ;  /* 0x00000008092a723e */ /* 0x000fe400000010ff */
        /* <DEDUP_REMOVED lines=10> */
[----:B-1----:R-:W-:Y:S02]  /*2dd0*/  F2FP.BF16.F32.PACK_AB R4, R5, R4 ;  /* 0x000000040504723e */ /* 0x002fe400000010ff */
[----:B------:R-:W-:Y:S02]  /*2de0*/  F2FP.BF16.F32.PACK_AB R5, R7, R6 ;  /* 0x000000060705723e */ /* 0x000fe400000010ff */
[----:B------:R-:W-:Y:S02]  /*2df0*/  F2FP.BF16.F32.PACK_AB R6, R9, R8 ;  /* 0x000000080906723e */ /* 0x000fe400000010ff */
[----:B------:R-:W-:-:S05]  /*2e00*/  F2FP.BF16.F32.PACK_AB R7, R11, R10 ;  /* 0x0000000a0b07723e */ /* 0x000fca00000010ff */
[----:B------:R2:W-:Y:S01]  /*2e10*/  STS.128 [R51], R4 ;  /* 0x0000000433007388 */ /* 0x0005e20000000c00 */
[----:B------:R1:W-:Y:S06]  /*2e20*/  MEMBAR.ALL.CTA ;  /* 0x0000000000007992 */ /* 0x0003ec0000008000 */
[----:B-1----:R-:W1:Y:S02]  /*2e30*/  FENCE.VIEW.ASYNC.S ;  /* 0x00000000000073c6 */ /* 0x002e640000000000 */
[----:B-1----:R-:W-:Y:S06]  /*2e40*/  BAR.SYNC.DEFER_BLOCKING 0x8, 0x80 ;  /* 0x0202000000007b1d */ /* 0x002fec0000010000 */
[----:B------:R-:W-:Y:S05]  /*2e50*/  @P1 BRA `(.L_x_38) ;  /* 0x0000000000381947 */ /* 0x000fea0003800000 */
[----:B------:R-:W-:Y:S01]  /*2e60*/  ELECT P2, URZ, PT ;  /* 0x0000000000ff782f */ /* 0x000fe20003840000 */
[----:B------:R-:W-:-:S12]  /*2e70*/  BSSY.RECONVERGENT B0, `(.L_x_39) ;  /* 0x000000b000007945 */ /* 0x000fd80003800200 */
[----:B------:R-:W-:Y:S05]  /*2e80*/  @!P2 BRA `(.L_x_40) ;  /* 0x000000000024a947 */ /* 0x000fea0003800000 */
[----:B------:R-:W1:Y:S01]  /*2e90*/  LDCU.64 UR8, c[0x0][0x348] ;  /* 0x00006900ff0877ac */ /* 0x000e620008000a00 */
[----:B------:R-:W-:Y:S02]  /*2ea0*/  R2UR UR5, R32 ;  /* 0x00000000200572ca */ /* 0x000fe400000e0000 */
[----:B------:R-:W-:Y:S02]  /*2eb0*/  R2UR UR4, R50 ;  /* 0x00000000320472ca */ /* 0x000fe400000e0000 */
[----:B------:R-:W-:-:S09]  /*2ec0*/  R2UR UR6, R33 ;  /* 0x00000000210672ca */ /* 0x000fd200000e0000 */
[----:B------:R-:W-:Y:S02]  /*2ed0*/  UIADD3 UR5, UPT, UPT, UR5, 0x20, URZ ;  /* 0x0000002005057890 */ /* 0x000fe4000fffe0ff */
[----:B-1----:R-:W-:-:S04]  /*2ee0*/  UIADD3 UR8, UP0, UPT, UR8, 0x240, URZ ;  /* 0x0000024008087890 */ /* 0x002fc8000ff1e0ff */
[----:B------:R-:W-:-:S09]  /*2ef0*/  UIADD3.X UR9, UPT, UPT, URZ, UR9, URZ, UP0, !UPT ;  /* 0x00000009ff097290 */ /* 0x000fd200087fe4ff */
[----:B------:R1:W-:Y:S02]  /*2f00*/  UTMASTG.2D [UR4], [UR8] ;  /* 0x00000004080073b5 */ /* 0x0003e40008008000 */
[----:B-1----:R0:W-:Y:S02]  /*2f10*/  UTMACMDFLUSH ;  /* 0x00000000000079b7 */ /* 0x0021e40000000000 */
.L_x_40:
[----:B------:R-:W-:Y:S05]  /*2f20*/  BSYNC.RECONVERGENT B0 ;  /* 0x0000000000007941 */ /* 0x000fea0003800200 */
.L_x_39:
[----:B------:R-:W-:-:S04]  /*2f30*/  DEPBAR.LE SB0, 0x1 ;  /* 0x000080400000791a */ /* 0x000fc80000000000 */
.L_x_38:
[----:B------:R-:W-:Y:S01]  /*2f40*/  BAR.SYNC.DEFER_BLOCKING 0x8, 0x80 ;  /* 0x0202000000007b1d */ /* 0x000fe20000010000 */
[C---:B------:R-:W-:Y:S02]  /*2f50*/  IMAD R38, R53.reuse, 0x2000, R30 ;  /* 0x0000200035267824 */ /* 0x040fe400078e021e */
[----:B------:R-:W-:Y:S02]  /*2f60*/  IMAD R48, R53, 0x2000, R0 ;  /* 0x0000200035307824 */ /* 0x000fe400078e0200 */
[----:B------:R-:W-:Y:S01]  /*2f70*/  IMAD R38, R29, 0x80, R38 ;  /* 0x000000801d267824 */ /* 0x000fe200078e0226 */
[----:B--2---:R-:W1:Y:S03]  /*2f80*/  LDTM.x8 R12, tmem[UR7+0x40] ;  /* 0x00004007000c79ee */ /* 0x004e6600081c0000 */
[----:B------:R-:W-:-:S04]  /*2f90*/  IMAD R49, R25, 0x10, R38 ;  /* 0x0000001019317824 */ /* 0x000fc800078e0226 */
[----:B------:R-:W-:Y:S01]  /*2fa0*/  IMAD.IADD R49, R0, 0x1, R49 ;  /* 0x0000000100317824 */ /* 0x000fe200078e0231 */
[----:B------:R-:W-:Y:S01]  /*2fb0*/  NOP ;  /* 0x0000000000007918 */ /* 0x000fe20000000000 */
[----:B-1----:R-:W1:Y:S01]  /*2fc0*/  LDTM.x8 R4, tmem[UR7+0x48] ;  /* 0x00004807000479ee */ /* 0x002e6200081c0000 */
[----:B------:R-:W-:Y:S01]  /*2fd0*/  F2FP.BF16.F32.PACK_AB R44, R13, R12 ;  /* 0x0000000c0d2c723e */ /* 0x000fe200000010ff */
[----:B------:R-:W-:Y:S01]  /*2fe0*/  IMAD R13, R28, 0x10, R38 ;  /* 0x000000101c0d7824 */ /* 0x000fe200078e0226 */
[----:B------:R-:W-:Y:S02]  /*2ff0*/  F2FP.BF16.F32.PACK_AB R45, R15, R14 ;  /* 0x0000000e0f2d723e */ /* 0x000fe400000010ff */
[----:B------:R-:W-:Y:S01]  /*3000*/  F2FP.BF16.F32.PACK_AB R46, R17, R16 ;  /* 0x00000010112e723e */ /* 0x000fe200000010ff */
[----:B------:R-:W-:Y:S01]  /*3010*/  IMAD.IADD R36, R0, 0x1, R13 ;  /* 0x0000000100247824 */ /* 0x000fe200078e020d */
[----:B------:R-:W-:-:S05]  /*3020*/  F2FP.BF16.F32.PACK_AB R47, R19, R18 ;  /* 0x00000012132f723e */ /* 0x000fca00000010ff */
[----:B------:R2:W-:Y:S01]  /*3030*/  STS.128 [R36], R44 ;  /* 0x0000002c24007388 */ /* 0x0005e20000000c00 */
        /* <DEDUP_REMOVED lines=11> */
[----:B------:R-:W-:Y:S02]  /*30f0*/  F2FP.BF16.F32.PACK_AB R12, R13, R12 ;  /* 0x0000000c0d0c723e */ /* 0x000fe400000010ff */
[----:B------:R-:W-:Y:S02]  /*3100*/  F2FP.BF16.F32.PACK_AB R13, R15, R14 ;  /* 0x0000000e0f0d723e */ /* 0x000fe400000010ff */
[----:B------:R-:W-:Y:S01]  /*3110*/  F2FP.BF16.F32.PACK_AB R14, R17, R16 ;  /* 0x00000010110e723e */ /* 0x000fe200000010ff */
[----:B------:R-:W-:Y:S01]  /*3120*/  IMAD R17, R26, 0x10, R38 ;  /* 0x000000101a117824 */ /* 0x000fe200078e0226 */
[----:B------:R-:W-:-:S03]  /*3130*/  F2FP.BF16.F32.PACK_AB R15, R19, R18 ;  /* 0x00000012130f723e */ /* 0x000fc600000010ff */
[----:B------:R-:W-:-:S05]  /*3140*/  IMAD.IADD R38, R0, 0x1, R17 ;  /* 0x0000000100267824 */ /* 0x000fca00078e0211 */
        /* <DEDUP_REMOVED lines=23> */
.L_x_43:
[----:B------:R-:W-:Y:S05]  /*32c0*/  BSYNC.RECONVERGENT B0 ;  /* 0x0000000000007941 */ /* 0x000fea0003800200 */
.L_x_42:
[----:B------:R-:W-:-:S04]  /*32d0*/  DEPBAR.LE SB0, 0x1 ;  /* 0x000080400000791a */ /* 0x000fc80000000000 */
.L_x_41:
[----:B------:R-:W-:Y:S06]  /*32e0*/  BAR.SYNC.DEFER_BLOCKING 0x8, 0x80 ;  /* 0x0202000000007b1d */ /* 0x000fec0000010000 */
[----:B--2---:R-:W1:Y:S01]  /*32f0*/  LDTM.x8 R12, tmem[UR7+0x60] ;  /* 0x00006007000c79ee */ /* 0x004e6200081c0000 */
[----:B------:R-:W-:Y:S01]  /*3300*/  NOP ;  /* 0x0000000000007918 */ /* 0x000fe20000000000 */
[----:B-1----:R-:W1:Y:S01]  /*3310*/  LDTM.x8 R4, tmem[UR7+0x68] ;  /* 0x00006807000479ee */ /* 0x002e6200081c0000 */
[----:B------:R-:W-:Y:S02]  /*3320*/  F2FP.BF16.F32.PACK_AB R44, R13, R12 ;  /* 0x0000000c0d2c723e */ /* 0x000fe400000010ff */
[----:B------:R-:W-:-:S02]  /*3330*/  F2FP.BF16.F32.PACK_AB R45, R15, R14 ;  /* 0x0000000e0f2d723e */ /* 0x000fc400000010ff */
        /* <DEDUP_REMOVED lines=39> */
.L_x_46:
[----:B------:R-:W-:Y:S05]  /*35b0*/  BSYNC.RECONVERGENT B0 ;  /* 0x0000000000007941 */ /* 0x000fea0003800200 */
.L_x_45:
[----:B------:R-:W-:-:S04]  /*35c0*/  DEPBAR.LE SB0, 0x1 ;  /* 0x000080400000791a */ /* 0x000fc80000000000 */
.L_x_44:
        /* <DEDUP_REMOVED lines=45> */
.L_x_49:
[----:B------:R-:W-:Y:S05]  /*38a0*/  BSYNC.RECONVERGENT B0 ;  /* 0x0000000000007941 */ /* 0x000fea0003800200 */
.L_x_48:
[----:B------:R-:W-:-:S04]  /*38b0*/  DEPBAR.LE SB0, 0x1 ;  /* 0x000080400000791a */ /* 0x000fc80000000000 */
.L_x_47:
        /* <DEDUP_REMOVED lines=45> */
.L_x_52:
[----:B------:R-:W-:Y:S05]  /*3b90*/  BSYNC.RECONVERGENT B0 ;  /* 0x0000000000007941 */ /* 0x000fea0003800200 */
.L_x_51:
[----:B------:R-:W-:-:S04]  /*3ba0*/  DEPBAR.LE SB0, 0x1 ;  /* 0x000080400000791a */ /* 0x000fc80000000000 */
.L_x_50:
[----:B------:R-:W-:Y:S01]  /*3bb0*/  BAR.SYNC.DEFER_BLOCKING 0x8, 0x80 ;  /* 0x0202000000007b1d */ /* 0x000fe20000010000 */
[----:B------:R-:W-:-:S05]  /*3bc0*/  VIADD R2, R2, 0x31870 ;  /* 0x0003187002027836 */ /* 0x000fca0000000000 */
[----:B------:R-:W-:Y:S01]  /*3bd0*/  PRMT R2, RZ, 0x654, R2 ;  /* 0x00000654ff027816 */ /* 0x000fe20000000002 */
[----:B--2---:R-:W1:Y:S01]  /*3be0*/  LDTM.x8 R12, tmem[UR7+0xc0] ;  /* 0x0000c007000c79ee */ /* 0x004e6200081c0000 */
        /* <DEDUP_REMOVED lines=27> */
[----:B------:R-:W-:Y:S01]  /*3da0*/  NOP ;  /* 0x0000000000007918 */ /* 0x000fe20000000000 */
[----:B------:R2:W-:Y:S01]  /*3db0*/  SYNCS.ARRIVE.TRANS64.RED.A1T0 RZ, [R2+URZ], RZ ;  /* 0x000000ff02ff79a7 */ /* 0x0005e200081004ff */
        /* <DEDUP_REMOVED lines=16> */
.L_x_54:
[----:B------:R-:W-:Y:S05]  /*3ec0*/  BSYNC.RECONVERGENT B0 ;  /* 0x0000000000007941 */ /* 0x000fea0003800200 */
.L_x_53:
[----:B------:R-:W-:Y:S02]  /*3ed0*/  IADD3 R24, PT, PT, R24, 0x97, RZ ;  /* 0x0000009718187810 */ /* 0x000fe40007ffe0ff */
[----:B------:R-:W-:Y:S01]  /*3ee0*/  IADD3 R31, PT, PT, R31, 0x97, RZ ;  /* 0x000000971f1f7810 */ /* 0x000fe20007ffe0ff */
[----:B------:R-:W-:Y:S06]  /*3ef0*/  @P0 BRA `(.L_x_55) ;  /* 0xffffffe400800947 */ /* 0x000fec000383ffff */
.L_x_32:
[----:B------:R-:W-:-:S13]  /*3f00*/  ISETP.NE.AND P0, PT, R3, 0x3, PT ;  /* 0x000000030300780c */ /* 0x000fda0003f05270 */
[----:B------:R-:W-:Y:S05]  /*3f10*/  @P0 EXIT ;  /* 0x000000000000094d */ /* 0x000fea0003800000 */
[----:B------:R-:W-:Y:S05]  /*3f20*/  WARPSYNC.ALL ;  /* 0x0000000000007948 */ /* 0x000fea0003800000 */
[----:B------:R-:W-:Y:S01]  /*3f30*/  NOP ;  /* 0x0000000000007918 */ /* 0x000fe20000000000 */
[----:B------:R-:W1:Y:S01]  /*3f40*/  S2UR UR5, SR_CgaCtaId ;  /* 0x00000000000579c3 */ /* 0x000e620000008800 */
[----:B------:R-:W-:Y:S02]  /*3f50*/  UMOV UR4, 0x50 ;  /* 0x0000005000047882 */ /* 0x000fe40000000000 */
[----:B-1----:R-:W-:-:S09]  /*3f60*/  ULEA UR5, UR5, UR4, 0x18 ;  /* 0x0000000405057291 */ /* 0x002fd2000f8ec0ff */
[----:B--2---:R-:W1:Y:S02]  /*3f70*/  LDS R2, [UR5] ;  /* 0x00000005ff027984 */ /* 0x004e640008000800 */
[----:B-1----:R-:W-:-:S04]  /*3f80*/  LOP3.LUT R0, R2, 0xffff, RZ, 0xc0, !PT ;  /* 0x0000ffff02007812 */ /* 0x002fc800078ec0ff */
[----:B------:R-:W-:-:S13]  /*3f90*/  ISETP.NE.AND P0, PT, R0, 0xffff, PT ;  /* 0x0000ffff0000780c */ /* 0x000fda0003f05270 */
[----:B------:R-:W-:Y:S05]  /*3fa0*/  @P0 BRA `(.L_x_56) ;  /* 0x0000000000480947 */ /* 0x000fea0003800000 */
[----:B------:R-:W-:-:S04]  /*3fb0*/  SHF.R.U32.HI R0, RZ, 0x10, R2 ;  /* 0x00000010ff007819 */ /* 0x000fc80000011602 */
[----:B------:R-:W-:-:S04]  /*3fc0*/  LOP3.LUT R0, R0, 0x1, RZ, 0xc0, !PT ;  /* 0x0000000100007812 */ /* 0x000fc800078ec0ff */
[----:B------:R-:W-:-:S13]  /*3fd0*/  ISETP.NE.AND P0, PT, R0, 0x1, PT ;  /* 0x000000010000780c */ /* 0x000fda0003f05270 */
[----:B------:R-:W-:Y:S05]  /*3fe0*/  @P0 BRA `(.L_x_57) ;  /* 0x00000000002c0947 */ /* 0x000fea0003800000 */
[----:B------:R-:W1:Y:S01]  /*3ff0*/  S2R R0, SR_LANEID ;  /* 0x0000000000007919 */ /* 0x000e620000000000 */
[----:B------:R-:W-:Y:S01]  /*4000*/  IMAD.MOV.U32 R2, RZ, RZ, -0x20000 ;  /* 0xfffe0000ff027424 */ /* 0x000fe200078e00ff */
[----:B------:R-:W-:Y:S02]  /*4010*/  VOTEU.ANY UR6, UPT, PT ;  /* 0x0000000000067886 */ /* 0x000fe400038e0100 */
[----:B------:R-:W-:Y:S01]  /*4020*/  UFLO.U32 UR6, UR6 ;  /* 0x00000006000672bd */ /* 0x000fe200080e0000 */
[----:B------:R-:W2:Y:S05]  /*4030*/  REDUX UR4, R2 ;  /* 0x00000000020473c4 */ /* 0x000eaa0000000000 */
[----:B-1----:R-:W-:-:S02]  /*4040*/  ISETP.EQ.U32.AND P0, PT, R0, UR6, PT ;  /* 0x0000000600007c0c */ /* 0x002fc4000bf02070 */
[----:B--2---:R-:W-:Y:S01]  /*4050*/  MOV R0, UR4 ;  /* 0x0000000400007c02 */ /* 0x004fe20008000f00 */
[----:B------:R-:W-:-:S05]  /*4060*/  UMOV UR4, 0xfffe0000 ;  /* 0xfffe000000047882 */ /* 0x000fca0000000000 */
[----:B------:R1:W-:Y:S05]  /*4070*/  UTCATOMSWS.AND URZ, UR4 ;  /* 0x0000000400ff79e3 */ /* 0x0003ea0008000000 */
[----:B------:R1:W-:Y:S01]  /*4080*/  @P0 ATOMS.AND RZ, [UR5], R0 ;  /* 0x00000000ffff098c */ /* 0x0003e2000a800005 */
[----:B------:R-:W-:Y:S05]  /*4090*/  BRA `(.L_x_58) ;  /* 0x0000000000147947 */ /* 0x000fea0003800000 */
.L_x_57:
[----:B------:R-:W-:Y:S02]  /*40a0*/  MOV R2, 0x40c0 ;  /* 0x000040c000027802 */ /* 0x000fe40000000f00 */
[----:B------:R-:W-:Y:S05]  /*40b0*/  CALL.REL.NOINC `($__internal_0_$__cuda_sm10x_tcgen05_guardrail_trap_col_being_dealloced_not_returned_by_alloc) ;  /* 0x00000004000c7944 */ /* 0x000fea0003c00000 */
[----:B------:R-:W-:Y:S05]  /*40c0*/  BRA `(.L_x_58) ;  /* 0x0000000000087947 */ /* 0x000fea0003800000 */
.L_x_56:
[----:B------:R-:W-:Y:S02]  /*40d0*/  MOV R2, 0x40f0 ;  /* 0x000040f000027802 */ /* 0x000fe40000000f00 */
[----:B------:R-:W-:Y:S05]  /*40e0*/  CALL.REL.NOINC `($__internal_2_$__cuda_sm10x_tcgen05_guardrail_trap_unallocated_columns_being_dealloced) ;  /* 0x0000000400187944 */ /* 0x000fea0003c00000 */
.L_x_58:
[----:B------:R-:W-:Y:S01]  /*40f0*/  NOP ;  /* 0x0000000000007918 */ /* 0x000fe20000000000 */
[----:B-1----:R-:W-:Y:S05]  /*4100*/  EXIT ;  /* 0x000000000000794d */ /* 0x002fea0003800000 */
.L_x_14:
[----:B------:R-:W-:-:S07]  /*4110*/  MOV R4, R5 ;  /* 0x0000000500047202 */ /* 0x000fce0000000f00 */
.L_x_59:
[----:B-1----:R1:W2:Y:S02]  /*4120*/  SYNCS.PHASECHK.TRANS64.TRYWAIT P0, [R2+URZ+0x31800], R5 ;  /* 0x03180005020075a7 */ /* 0x0022a400080011ff */
[----:B--2---:R-:W-:Y:S05]  /*4130*/  @!P0 NANOSLEEP.SYNCS 0x989680 ;  /* 0x009896800000895d */ /* 0x004fea0003900000 */
[----:B------:R-:W2:Y:S02]  /*4140*/  @!P0 SYNCS.PHASECHK.TRANS64 P0, [R2+URZ+0x31800], R5 ;  /* 0x03180005020085a7 */ /* 0x000ea400080010ff */
[----:B--2---:R-:W-:Y:S05]  /*4150*/  @!P0 BRA `(.L_x_59) ;  /* 0xfffffffc00f08947 */ /* 0x004fea000383ffff */
[----:B------:R-:W-:Y:S05]  /*4160*/  BRA `(.L_x_60) ;  /* 0xffffffc800347947 */ /* 0x000fea000383ffff */
.L_x_18:
[----:B------:R-:W-:Y:S02]  /*4170*/  MOV R8, UR10 ;  /* 0x0000000a00087c02 */ /* 0x000fe40008000f00 */
[----:B------:R-:W-:Y:S02]  /*4180*/  MOV R9, UR10 ;  /* 0x0000000a00097c02 */ /* 0x000fe40008000f00 */
[----:B------:R-:W-:-:S07]  /*4190*/  MOV R0, UR9 ;  /* 0x0000000900007c02 */ /* 0x000fce0008000f00 */
.L_x_61:
[----:B-1----:R1:W2:Y:S02]  /*41a0*/  SYNCS.PHASECHK.TRANS64.TRYWAIT P0, [R0+URZ+0x31870], R9 ;  /* 0x03187009000075a7 */ /* 0x0022a400080011ff */
[----:B--2---:R-:W-:Y:S05]  /*41b0*/  @!P0 NANOSLEEP.SYNCS 0x989680 ;  /* 0x009896800000895d */ /* 0x004fea0003900000 */
[----:B------:R-:W2:Y:S02]  /*41c0*/  @!P0 SYNCS.PHASECHK.TRANS64 P0, [R0+URZ+0x31870], R9 ;  /* 0x03187009000085a7 */ /* 0x000ea400080010ff */
[----:B--2---:R-:W-:Y:S05]  /*41d0*/  @!P0 BRA `(.L_x_61) ;  /* 0xfffffffc00f08947 */ /* 0x004fea000383ffff */
[----:B------:R-:W-:Y:S05]  /*41e0*/  BRA `(.L_x_62) ;  /* 0xffffffcc00c07947 */ /* 0x000fea000383ffff */
.L_x_19:
[----:B------:R-:W-:Y:S02]  /*41f0*/  MOV R2, UR10 ;  /* 0x0000000a00027c02 */ /* 0x000fe40008000f00 */
[----:B------:R-:W-:Y:S07]  /*4200*/  MOV R8, R9 ;  /* 0x0000000900087202 */ /* 0x000fee0000000f00 */
.L_x_63:
[----:B-1----:R1:W2:Y:S02]  /*4210*/  SYNCS.PHASECHK.TRANS64.TRYWAIT P0, [R2+URZ+0x31840], R9 ;  /* 0x03184009020075a7 */ /* 0x0022a400080011ff */
[----:B--2---:R-:W-:Y:S05]  /*4220*/  @!P0 NANOSLEEP.SYNCS 0x989680 ;  /* 0x009896800000895d */ /* 0x004fea0003900000 */
[----:B------:R-:W2:Y:S02]  /*4230*/  @!P0 SYNCS.PHASECHK.TRANS64 P0, [R2+URZ+0x31840], R9 ;  /* 0x03184009020085a7 */ /* 0x000ea400080010ff */
[----:B--2---:R-:W-:Y:S05]  /*4240*/  @!P0 BRA `(.L_x_63) ;  /* 0xfffffffc00f08947 */ /* 0x004fea000383ffff */
[----:B------:R-:W-:Y:S05]  /*4250*/  BRA `(.L_x_64) ;  /* 0xffffffcc00c47947 */ /* 0x000fea000383ffff */
.L_x_21:
[----:B------:R-:W-:Y:S02]  /*4260*/  MOV R2, UR13 ;  /* 0x0000000d00027c02 */ /* 0x000fe40008000f00 */
[----:B------:R-:W-:Y:S07]  /*4270*/  MOV R8, R9 ;  /* 0x0000000900087202 */ /* 0x000fee0000000f00 */
.L_x_65:
[----:B-1----:R1:W2:Y:S02]  /*4280*/  SYNCS.PHASECHK.TRANS64.TRYWAIT P0, [R2+URZ+0x31840], R9 ;  /* 0x03184009020075a7 */ /* 0x0022a400080011ff */
[----:B--2---:R-:W-:Y:S05]  /*4290*/  @!P0 NANOSLEEP.SYNCS 0x989680 ;  /* 0x009896800000895d */ /* 0x004fea0003900000 */
[----:B------:R-:W2:Y:S02]  /*42a0*/  @!P0 SYNCS.PHASECHK.TRANS64 P0, [R2+URZ+0x31840], R9 ;  /* 0x03184009020085a7 */ /* 0x000ea400080010ff */
[----:B--2---:R-:W-:Y:S05]  /*42b0*/  @!P0 BRA `(.L_x_65) ;  /* 0xfffffffc00f08947 */ /* 0x004fea000383ffff */
[----:B------:R-:W-:Y:S05]  /*42c0*/  BRA `(.L_x_66) ;  /* 0xffffffd0009c7947 */ /* 0x000fea000383ffff */
.L_x_25:
[----:B------:R-:W-:Y:S04]  /*42d0*/  SHF.L.U32 R18, R13, 0x1f, RZ ;  /* 0x0000001f0d127819 */ /* 0x000fe800000006ff */
[----:B------:R-:W-:Y:S07]  /*42e0*/  MOV R19, R18 ;  /* 0x0000001200137202 */ /* 0x000fee0000000f00 */
.L_x_67:
[----:B-1----:R1:W2:Y:S02]  /*42f0*/  SYNCS.PHASECHK.TRANS64.TRYWAIT P0, [R8+URZ+0x31820], R19 ;  /* 0x03182013080075a7 */ /* 0x0022a400080011ff */
[----:B--2---:R-:W-:Y:S05]  /*4300*/  @!P0 NANOSLEEP.SYNCS 0x989680 ;  /* 0x009896800000895d */ /* 0x004fea0003900000 */
[----:B------:R-:W2:Y:S02]  /*4310*/  @!P0 SYNCS.PHASECHK.TRANS64 P0, [R8+URZ+0x31820], R19 ;  /* 0x03182013080085a7 */ /* 0x000ea400080010ff */
[----:B--2---:R-:W-:Y:S05]  /*4320*/  @!P0 BRA `(.L_x_67) ;  /* 0xfffffffc00f08947 */ /* 0x004fea000383ffff */
[----:B------:R-:W-:Y:S05]  /*4330*/  BRA `(.L_x_68) ;  /* 0xffffffd800007947 */ /* 0x000fea000383ffff */
.L_x_26:
[-C--:B------:R-:W-:Y:S02]  /*4340*/  MOV R26, R15.reuse ;  /* 0x0000000f001a7202 */ /* 0x080fe40000000f00 */
[----:B------:R-:W-:Y:S07]  /*4350*/  MOV R27, R15 ;  /* 0x0000000f001b7202 */ /* 0x000fee0000000f00 */
.L_x_69:
[----:B-1----:R1:W2:Y:S02]  /*4360*/  SYNCS.PHASECHK.TRANS64.TRYWAIT P0, [R8+URZ+0x31828], R27 ;  /* 0x0318281b080075a7 */ /* 0x0022a400080011ff */
[----:B--2---:R-:W-:Y:S05]  /*4370*/  @!P0 NANOSLEEP.SYNCS 0x989680 ;  /* 0x009896800000895d */ /* 0x004fea0003900000 */
[----:B------:R-:W2:Y:S02]  /*4380*/  @!P0 SYNCS.PHASECHK.TRANS64 P0, [R8+URZ+0x31828], R27 ;  /* 0x0318281b080085a7 */ /* 0x000ea400080010ff */
[----:B--2---:R-:W-:Y:S05]  /*4390*/  @!P0 BRA `(.L_x_69) ;  /* 0xfffffffc00f08947 */ /* 0x004fea000383ffff */
[----:B------:R-:W-:Y:S05]  /*43a0*/  BRA `(.L_x_70) ;  /* 0xffffffd800b47947 */ /* 0x000fea000383ffff */
.L_x_27:
[-C--:B------:R-:W-:Y:S02]  /*43b0*/  MOV R26, R15.reuse ;  /* 0x0000000f001a7202 */ /* 0x080fe40000000f00 */
[----:B-1----:R-:W-:Y:S07]  /*43c0*/  MOV R27, R15 ;  /* 0x0000000f001b7202 */ /* 0x002fee0000000f00 */
.L_x_71:
[----:B-1----:R1:W2:Y:S02]  /*43d0*/  SYNCS.PHASECHK.TRANS64.TRYWAIT P0, [R8+URZ+0x31830], R27 ;  /* 0x0318301b080075a7 */ /* 0x0022a400080011ff */
[----:B--2---:R-:W-:Y:S05]  /*43e0*/  @!P0 NANOSLEEP.SYNCS 0x989680 ;  /* 0x009896800000895d */ /* 0x004fea0003900000 */
[----:B------:R-:W2:Y:S02]  /*43f0*/  @!P0 SYNCS.PHASECHK.TRANS64 P0, [R8+URZ+0x31830], R27 ;  /* 0x0318301b080085a7 */ /* 0x000ea400080010ff */
[----:B--2---:R-:W-:Y:S05]  /*4400*/  @!P0 BRA `(.L_x_71) ;  /* 0xfffffffc00f08947 */ /* 0x004fea000383ffff */
[----:B------:R-:W-:Y:S05]  /*4410*/  BRA `(.L_x_72) ;  /* 0xffffffd800f07947 */ /* 0x000fea000383ffff */
.L_x_28:
[-C--:B------:R-:W-:Y:S02]  /*4420*/  MOV R26, R15.reuse ;  /* 0x0000000f001a7202 */ /* 0x080fe40000000f00 */
[----:B-1----:R-:W-:Y:S07]  /*4430*/  MOV R27, R15 ;  /* 0x0000000f001b7202 */ /* 0x002fee0000000f00 */
.L_x_73:
[----:B-1----:R1:W2:Y:S02]  /*4440*/  SYNCS.PHASECHK.TRANS64.TRYWAIT P0, [R8+URZ+0x31838], R27 ;  /* 0x0318381b080075a7 */ /* 0x0022a400080011ff */
[----:B--2---:R-:W-:Y:S05]  /*4450*/  @!P0 NANOSLEEP.SYNCS 0x989680 ;  /* 0x009896800000895d */ /* 0x004fea0003900000 */
[----:B------:R-:W2:Y:S02]  /*4460*/  @!P0 SYNCS.PHASECHK.TRANS64 P0, [R8+URZ+0x31838], R27 ;  /* 0x0318381b080085a7 */ /* 0x000ea400080010ff */
[----:B--2---:R-:W-:Y:S05]  /*4470*/  @!P0 BRA `(.L_x_73) ;  /* 0xfffffffc00f08947 */ /* 0x004fea000383ffff */
[----:B------:R-:W-:Y:S05]  /*4480*/  BRA `(.L_x_74) ;  /* 0xffffffdc00287947 */ /* 0x000fea000383ffff */
.L_x_33:
[----:B------:R-:W-:-:S07]  /*4490*/  MOV R6, R7 ;  /* 0x0000000700067202 */ /* 0x000fce0000000f00 */
.L_x_75:
[----:B-1----:R1:W2:Y:S02]  /*44a0*/  SYNCS.PHASECHK.TRANS64.TRYWAIT P2, [R2+URZ+0x31860], R7 ;  /* 0x03186007020075a7 */ /* 0x0022a400080411ff */
[----:B--2---:R-:W-:Y:S05]  /*44b0*/  @!P2 NANOSLEEP.SYNCS 0x989680 ;  /* 0x009896800000a95d */ /* 0x004fea0003900000 */
[----:B------:R-:W2:Y:S02]  /*44c0*/  @!P2 SYNCS.PHASECHK.TRANS64 P2, [R2+URZ+0x31860], R7 ;  /* 0x031860070200a5a7 */ /* 0x000ea400080410ff */
[----:B--2---:R-:W-:Y:S05]  /*44d0*/  @!P2 BRA `(.L_x_75) ;  /* 0xfffffffc00f0a947 */ /* 0x004fea000383ffff */
[----:B------:R-:W-:Y:S05]  /*44e0*/  BRA `(.L_x_76) ;  /* 0xffffffe000547947 */ /* 0x000fea000383ffff */
        .weak           $__internal_0_$__cuda_sm10x_tcgen05_guardrail_trap_col_being_dealloced_not_returned_by_alloc
        .type           $__internal_0_$__cuda_sm10x_tcgen05_guardrail_trap_col_being_dealloced_not_returned_by_alloc,@function
        .size           $__internal_0_$__cuda_sm10x_tcgen05_guardrail_trap_col_being_dealloced_not_returned_by_alloc,($__internal_1_$__cuda_sm10x_tcgen05_guardrail_trap_phase_invalid_during_alloc - $__internal_0_$__cuda_sm10x_tcgen05_guardrail_trap_col_being_dealloced_not_returned_by_alloc)
$__internal_0_$__cuda_sm10x_tcgen05_guardrail_trap_col_being_dealloced_not_returned_by_alloc:
[----:B------:R-:W-:Y:S05]  /*44f0*/  BPT.TRAP 0x1 ;  /* 0x000000040000795c */ /* 0x000fea0000300000 */
[----:B------:R-:W-:-:S04]  /*4500*/  HFMA2 R3, -RZ, RZ, 0, 0 ;  /* 0x00000000ff037431 */ /* 0x000fc800000001ff */
[----:B------:R-:W-:Y:S05]  /*4510*/  RET.REL.NODEC R2 `(_ZN9deep_gemm24sm100_fp8_gemm_1d1d_implILN4cute4UMMA5MajorE0ELS3_0ELj0ELj4096ELj7168ELj128ELj224ELj128ELj64ELj128ELj128ELj64ELj4ELj128ELj128ELj1ELb0ELj151ELNS_8GemmTypeE1ELb0EN7cutlass10bfloat16_tENS_16EpilogueIdentityEEEvPijjj14CUtensorMap_stS9_S9_S9_S9_) ;  /* 0xffffffb802b87950 */ /* 0x000fea0003c3ffff */
        .weak           $__internal_1_$__cuda_sm10x_tcgen05_guardrail_trap_phase_invalid_during_alloc
        .type           $__internal_1_$__cuda_sm10x_tcgen05_guardrail_trap_phase_invalid_during_alloc,@function
        .size           $__internal_1_$__cuda_sm10x_tcgen05_guardrail_trap_phase_invalid_during_alloc,($__internal_2_$__cuda_sm10x_tcgen05_guardrail_trap_unallocated_columns_being_dealloced - $__internal_1_$__cuda_sm10x_tcgen05_guardrail_trap_phase_invalid_during_alloc)
$__internal_1_$__cuda_sm10x_tcgen05_guardrail_trap_phase_invalid_during_alloc:
[----:B------:R-:W-:Y:S05]  /*4520*/  BPT.TRAP 0x1 ;  /* 0x000000040000795c */ /* 0x000fea0000300000 */
[----:B------:R-:W-:-:S04]  /*4530*/  MOV R5, 0x0 ;  /* 0x0000000000057802 */ /* 0x000fc80000000f00 */
[----:B------:R-:W-:Y:S05]  /*4540*/  RET.REL.NODEC R4 `(_ZN9deep_gemm24sm100_fp8_gemm_1d1d_implILN4cute4UMMA5MajorE0ELS3_0ELj0ELj4096ELj7168ELj128ELj224ELj128ELj64ELj128ELj128ELj64ELj4ELj128ELj128ELj1ELb0ELj151ELNS_8GemmTypeE1ELb0EN7cutlass10bfloat16_tENS_16EpilogueIdentityEEEvPijjj14CUtensorMap_stS9_S9_S9_S9_) ;  /* 0xffffffb804ac7950 */ /* 0x000fea0003c3ffff */
        .weak           $__internal_2_$__cuda_sm10x_tcgen05_guardrail_trap_unallocated_columns_being_dealloced
        .type           $__internal_2_$__cuda_sm10x_tcgen05_guardrail_trap_unallocated_columns_being_dealloced,@function
        .size           $__internal_2_$__cuda_sm10x_tcgen05_guardrail_trap_unallocated_columns_being_dealloced,($__internal_3_$__cuda_sm20_div_u16 - $__internal_2_$__cuda_sm10x_tcgen05_guardrail_trap_unallocated_columns_being_dealloced)
$__internal_2_$__cuda_sm10x_tcgen05_guardrail_trap_unallocated_columns_being_dealloced:
[----:B------:R-:W-:Y:S05]  /*4550*/  BPT.TRAP 0x1 ;  /* 0x000000040000795c */ /* 0x000fea0000300000 */
[----:B------:R-:W-:-:S04]  /*4560*/  HFMA2 R3, -RZ, RZ, 0, 0 ;  /* 0x00000000ff037431 */ /* 0x000fc800000001ff */
[----:B------:R-:W-:Y:S05]  /*4570*/  RET.REL.NODEC R2 `(_ZN9deep_gemm24sm100_fp8_gemm_1d1d_implILN4cute4UMMA5MajorE0ELS3_0ELj0ELj4096ELj7168ELj128ELj224ELj128ELj64ELj128ELj128ELj64ELj4ELj128ELj128ELj1ELb0ELj151ELNS_8GemmTypeE1ELb0EN7cutlass10bfloat16_tENS_16EpilogueIdentityEEEvPijjj14CUtensorMap_stS9_S9_S9_S9_) ;  /* 0xffffffb802a07950 */ /* 0x000fea0003c3ffff */
        .weak           $__internal_3_$__cuda_sm20_div_u16
        .type           $__internal_3_$__cuda_sm20_div_u16,@function
        .size           $__internal_3_$__cuda_sm20_div_u16,(.L_x_81 - $__internal_3_$__cuda_sm20_div_u16)
$__internal_3_$__cuda_sm20_div_u16:
[----:B------:R-:W1:Y:S01]  /*4580*/  I2F.U16 R9, R35 ;  /* 0x0000002300097306 */ /* 0x000e620000101000 */
[----:B------:R-:W-:-:S07]  /*4590*/  IMAD.MOV.U32 R5, RZ, RZ, 0x4b800000 ;  /* 0x4b800000ff057424 */ /* 0x000fce00078e00ff */
[----:B------:R-:W-:Y:S01]  /*45a0*/  I2F.U16.RZ R8, R8 ;  /* 0x0000000800087306 */ /* 0x000fe2000010d000 */
[C---:B-1----:R-:W-:Y:S02]  /*45b0*/  FSETP.GEU.AND P1, PT, |R9|.reuse, 1.175494350822287508e-38, PT ;  /* 0x008000000900780b */ /* 0x042fe40003f2e200 */
[----:B------:R-:W-:Y:S02]  /*45c0*/  FSETP.GT.AND P2, PT, |R9|, 8.50705917302346158658e+37, PT ;  /* 0x7e8000000900780b */ /* 0x000fe40003f44200 */
[----:B------:R-:W-:Y:S02]  /*45d0*/  FSEL R5, R5, 1, !P1 ;  /* 0x3f80000005057808 */ /* 0x000fe40004800000 */
[----:B------:R-:W-:Y:S02]  /*45e0*/  ISETP.NE.U32.AND P1, PT, R35, RZ, PT ;  /* 0x000000ff2300720c */ /* 0x000fe40003f25070 */
[----:B------:R-:W-:-:S05]  /*45f0*/  FSEL R10, R5, 0.25, !P2 ;  /* 0x3e800000050a7808 */ /* 0x000fca0005000000 */
[----:B------:R-:W-:-:S06]  /*4600*/  FMUL R5, R9, R10 ;  /* 0x0000000a09057220 */ /* 0x000fcc0000400000 */
[----:B------:R-:W1:Y:S02]  /*4610*/  MUFU.RCP R5, R5 ;  /* 0x0000000500057308 */ /* 0x000e640000001000 */
[----:B-1----:R-:W-:Y:S01]  /*4620*/  FMUL R9, R10, R5 ;  /* 0x000000050a097220 */ /* 0x002fe20000400000 */
[----:B------:R-:W-:-:S03]  /*4630*/  IMAD.MOV.U32 R5, RZ, RZ, 0x0 ;  /* 0x00000000ff057424 */ /* 0x000fc600078e00ff */
[----:B------:R-:W-:-:S04]  /*4640*/  VIADD R9, R9, 0x2 ;  /* 0x0000000209097836 */ /* 0x000fc80000000000 */
[----:B------:R-:W-:-:S04]  /*4650*/  FMUL.RZ R9, R8, R9 ;  /* 0x0000000908097220 */ /* 0x000fc8000040c000 */
[----:B------:R-:W1:Y:S02]  /*4660*/  F2I.U32.TRUNC.NTZ R36, R9 ;  /* 0x0000000900247305 */ /* 0x000e64000020f000 */
[----:B-1----:R-:W-:Y:S02]  /*4670*/  LOP3.LUT R36, R36, 0xffff, RZ, 0xc0, !PT ;  /* 0x0000ffff24247812 */ /* 0x002fe400078ec0ff */
[----:B------:R-:W-:Y:S01]  /*4680*/  @!P1 MOV R36, 0xffffffff ;  /* 0xffffffff00249802 */ /* 0x000fe20000000f00 */
[----:B------:R-:W-:Y:S06]  /*4690*/  RET.REL.NODEC R4 `(_ZN9deep_gemm24sm100_fp8_gemm_1d1d_implILN4cute4UMMA5MajorE0ELS3_0ELj0ELj4096ELj7168ELj128ELj224ELj128ELj64ELj128ELj128ELj64ELj4ELj128ELj128ELj1ELb0ELj151ELNS_8GemmTypeE1ELb0EN7cutlass10bfloat16_tENS_16EpilogueIdentityEEEvPijjj14CUtensorMap_stS9_S9_S9_S9_) ;  /* 0xffffffb804587950 */ /* 0x000fec0003c3ffff */
.L_x_77:
[----:B------:R-:W-:-:S00]  /*46a0*/  BRA `(.L_x_77) ;  /* 0xfffffffc00fc7947 */ /* 0x000fc0000383ffff */
[----:B------:R-:W-:-:S00]  /*46b0*/  NOP ;  /* 0x0000000000007918 */ /* 0x000fc00000000000 */
        /* <DEDUP_REMOVED lines=12> */
.L_x_81:


//--------------------- .nv.shared._ZN9deep_gemm24sm100_fp8_gemm_1d1d_implILN4cute4UMMA5MajorE0ELS3_0ELj0ELj4096ELj7168ELj128ELj224ELj128ELj64ELj128ELj128ELj64ELj4ELj128ELj128ELj1ELb0ELj151ELNS_8GemmTypeE1ELb0EN7cutlass10bfloat16_tENS_16EpilogueIdentityEEEvPijjj14CUtensorMap_stS9_S9_S9_S9_ --------------------------
	.section	.nv.shared._ZN9deep_gemm24sm100_fp8_gemm_1d1d_implILN4cute4UMMA5MajorE0ELS3_0ELj0ELj4096ELj7168ELj128ELj224ELj128ELj64ELj128ELj128ELj64ELj4ELj128ELj128ELj1ELb0ELj151ELNS_8GemmTypeE1ELb0EN7cutlass10bfloat16_tENS_16EpilogueIdentityEEEvPijjj14CUtensorMap_stS9_S9_S9_S9_,"aw",@nobits
	.sectionflags	@""
	.align	1024
	.zero		1024


//--------------------- .nv.shared.reserved.0     --------------------------
	.section	.nv.shared.reserved.0,"aw",@nobits
	.align	8
	.weak		__nv_reservedSMEM_offset_0_alias
	.size		__nv_reservedSMEM_offset_0_alias, 0, 64
	.other		__nv_reservedSMEM_offset_0_alias,@"STO_CUDA_RESERVED_SHARED STV_DEFAULT"
__nv_reservedSMEM_offset_0_alias:
	.zero		0
.nv.shared.reserved.0:
	.zero		64
	.weak		__nv_reservedSMEM_allocation_phase
	.type		__nv_reservedSMEM_allocation_phase,@object
	.size		__nv_reservedSMEM_allocation_phase,(.L_0 - __nv_reservedSMEM_allocation_phase)
__nv_reservedSMEM_allocation_phase:
	.zero		1
.L_0:
	.zero		7
	.weak		__nv_reservedSMEM_devtool_atexit_pc
	.type		__nv_reservedSMEM_devtool_atexit_pc,@object
	.size		__nv_reservedSMEM_devtool_atexit_pc,(__nv_reservedSMEM_allocation_mask - __nv_reservedSMEM_devtool_atexit_pc)
__nv_reservedSMEM_devtool_atexit_pc:
	.zero		8
	.weak		__nv_reservedSMEM_allocation_mask
	.type		__nv_reservedSMEM_allocation_mask,@object
	.size		__nv_reservedSMEM_allocation_mask,(.L_2 - __nv_reservedSMEM_allocation_mask)
__nv_reservedSMEM_allocation_mask:
	.zero		4
.L_2:


//--------------------- .nv.global                --------------------------
	.section	.nv.global,"aw",@nobits
.nv.global:
	.type		_ZN47_INTERNAL_957f6c1e_9_kernel_cu_03694848_28927844cute1_E,@object
	.size		_ZN47_INTERNAL_957f6c1e_9_kernel_cu_03694848_28927844cute1_E,(_ZN47_INTERNAL_957f6c1e_9_kernel_cu_03694848_28927844cuda3std3__45__cpo6cbeginE - _ZN47_INTERNAL_957f6c1e_9_kernel_cu_03694848_28927844cute1_E)
_ZN47_INTERNAL_957f6c1e_9_kernel_cu_03694848_28927844cute1_E:
	.zero		1
	.type		_ZN47_INTERNAL_957f6c1e_9_kernel_cu_03694848_28927844cuda3std3__45__cpo6cbeginE,@object
	.size		_ZN47_INTERNAL_957f6c1e_9_kernel_cu_03694848_28927844cuda3std3__45__cpo6cbeginE,(_ZN47_INTERNAL_957f6c1e_9_kernel_cu_03694848_28927844cuda3std3__48in_placeE - _ZN47_INTERNAL_957f6c1e_9_kernel_cu_03694848_28927844cuda3std3__45__cpo6cbeginE)
_ZN47_INTERNAL_957f6c1e_9_kernel_cu_03694848_28927844cuda3std3__45__cpo6cbeginE:
	.zero		1
	.type		_ZN47_INTERNAL_957f6c1e_9_kernel_cu_03694848_28927844cuda3std3__48in_placeE,@object
	.size		_ZN47_INTERNAL_957f6c1e_9_kernel_cu_03694848_28927844cuda3std3__48in_placeE,(_ZN47_INTERNAL_957f6c1e_9_kernel_cu_03694848_28927844cuda3std6ranges3__45__cpo9iter_moveE - _ZN47_INTERNAL_957f6c1e_9_kernel_cu_03694848_28927844cuda3std3__48in_placeE)
_ZN47_INTERNAL_957f6c1e_9_kernel_cu_03694848_28927844cuda3std3__48in_placeE:
	.zero		1
	.type		_ZN47_INTERNAL_957f6c1e_9_kernel_cu_03694848_28927844cuda3std6ranges3__45__cpo9iter_moveE,@object
	.size		_ZN47_INTERNAL_957f6c1e_9_kernel_cu_03694848_28927844cuda3std6ranges3__45__cpo9iter_moveE,(_ZN47_INTERNAL_957f6c1e_9_kernel_cu_03694848_28927844cuda3std3__45__cpo5beginE - _ZN47_INTERNAL_957f6c1e_9_kernel_cu_03694848_28927844cuda3std6ranges3__45__cpo9iter_moveE)
_ZN47_INTERNAL_957f6c1e_9_kernel_cu_03694848_28927844cuda3std6ranges3__45__cpo9iter_moveE:
	.zero		1
	.type		_ZN47_INTERNAL_957f6c1e_9_kernel_cu_03694848_28927844cuda3std3__45__cpo5beginE,@object
	.size		_ZN47_INTERNAL_957f6c1e_9_kernel_cu_03694848_28927844cuda3std3__45__cpo5beginE,(_ZN47_INTERNAL_957f6c1e_9_kernel_cu_03694848_28927844cuda3std3__449_GLOBAL__N__957f6c1e_9_kernel_cu_03694848_28927846ignoreE - _ZN47_INTERNAL_957f6c1e_9_kernel_cu_03694848_28927844cuda3std3__45__cpo5beginE)
_ZN47_INTERNAL_957f6c1e_9_kernel_cu_03694848_28927844cuda3std3__45__cpo5beginE:
	.zero		1
	.type		_ZN47_INTERNAL_957f6c1e_9_kernel_cu_03694848_28927844cuda3std3__449_GLOBAL__N__957f6c1e_9_kernel_cu_03694848_28927846ignoreE,@object
	.size		_ZN47_INTERNAL_957f6c1e_9_kernel_cu_03694848_28927844cuda3std3__449_GLOBAL__N__957f6c1e_9_kernel_cu_03694848_28927846ignoreE,(_ZN47_INTERNAL_957f6c1e_9_kernel_cu_03694848_28927844cute7productE - _ZN47_INTERNAL_957f6c1e_9_kernel_cu_03694848_28927844cuda3std3__449_GLOBAL__N__957f6c1e_9_kernel_cu_03694848_28927846ignoreE)
_ZN47_INTERNAL_957f6c1e_9_kernel_cu_03694848_28927844cuda3std3__449_GLOBAL__N__957f6c1e_9_kernel_cu_03694848_28927846ignoreE:
	.zero		1
	.type		_ZN47_INTERNAL_957f6c1e_9_kernel_cu_03694848_28927844cute7productE,@object
	.size		_ZN47_INTERNAL_957f6c1e_9_kernel_cu_03694848_28927844cute7productE,(_ZN47_INTERNAL_957f6c1e_9_kernel_cu_03694848_28927844cuda3std3__45__cpo3endE - _ZN47_INTERNAL_957f6c1e_9_kernel_cu_03694848_28927844cute7productE)
_ZN47_INTERNAL_957f6c1e_9_kernel_cu_03694848_28927844cute7productE:
	.zero		1
	.type		_ZN47_INTERNAL_957f6c1e_9_kernel_cu_03694848_28927844cuda3std3__45__cpo3endE,@object
	.size		_ZN47_INTERNAL_957f6c1e_9_kernel_cu_03694848_28927844cuda3std3__45__cpo3endE,(_ZN47_INTERNAL_957f6c1e_9_kernel_cu_03694848_28927844cuda3std3__419piecewise_constructE - _ZN47_INTERNAL_957f6c1e_9_kernel_cu_03694848_28927844cuda3std3__45__cpo3endE)
_ZN47_INTERNAL_957f6c1e_9_kernel_cu_03694848_28927844cuda3std3__45__cpo3endE:
	.zero		1
	.type		_ZN47_INTERNAL_957f6c1e_9_kernel_cu_03694848_28927844cuda3std3__419piecewise_constructE,@object
	.size		_ZN47_INTERNAL_957f6c1e_9_kernel_cu_03694848_28927844cuda3std3__419piecewise_constructE,(_ZN47_INTERNAL_957f6c1e_9_kernel_cu_03694848_28927844cuda3std3__45__cpo4cendE - _ZN47_INTERNAL_957f6c1e_9_kernel_cu_03694848_28927844cuda3std3__419piecewise_constructE)
_ZN47_INTERNAL_957f6c1e_9_kernel_cu_03694848_28927844cuda3std3__419piecewise_constructE:
	.zero		1
	.type		_ZN47_INTERNAL_957f6c1e_9_kernel_cu_03694848_28927844cuda3std3__45__cpo4cendE,@object
	.size		_ZN47_INTERNAL_957f6c1e_9_kernel_cu_03694848_28927844cuda3std3__45__cpo4cendE,(_ZN47_INTERNAL_957f6c1e_9_kernel_cu_03694848_28927844cuda3std6ranges3__45__cpo4swapE - _ZN47_INTERNAL_957f6c1e_9_kernel_cu_03694848_28927844cuda3std3__45__cpo4cendE)
_ZN47_INTERNAL_957f6c1e_9_kernel_cu_03694848_28927844cuda3std3__45__cpo4cendE:
	.zero		1
	.type		_ZN47_INTERNAL_957f6c1e_9_kernel_cu_03694848_28927844cuda3std6ranges3__45__cpo4swapE,@object
	.size		_ZN47_INTERNAL_957f6c1e_9_kernel_cu_03694848_28927844cuda3std6ranges3__45__cpo4swapE,(.L_10 - _ZN47_INTERNAL_957f6c1e_9_kernel_cu_03694848_28927844cuda3std6ranges3__45__cpo4swapE)
_ZN47_INTERNAL_957f6c1e_9_kernel_cu_03694848_28927844cuda3std6ranges3__45__cpo4swapE:
	.zero		1
.L_10:


//--------------------- .nv.constant0._ZN9deep_gemm24sm100_fp8_gemm_1d1d_implILN4cute4UMMA5MajorE0ELS3_0ELj0ELj4096ELj7168ELj128ELj224ELj128ELj64ELj128ELj128ELj64ELj4ELj128ELj128ELj1ELb0ELj151ELNS_8GemmTypeE1ELb0EN7cutlass10bfloat16_tENS_16EpilogueIdentityEEEvPijjj14CUtensorMap_stS9_S9_S9_S9_ --------------------------
	.section	.nv.constant0._ZN9deep_gemm24sm100_fp8_gemm_1d1d_implILN4cute4UMMA5MajorE0ELS3_0ELj0ELj4096ELj7168ELj128ELj224ELj128ELj64ELj128ELj128ELj64ELj4ELj128ELj128ELj1ELb0ELj151ELNS_8GemmTypeE1ELb0EN7cutlass10bfloat16_tENS_16EpilogueIdentityEEEvPijjj14CUtensorMap_stS9_S9_S9_S9_,"a",@progbits
	.sectionflags	@""
	.align	4
.nv.constant0._ZN9deep_gemm24sm100_fp8_gemm_1d1d_implILN4cute4UMMA5MajorE0ELS3_0ELj0ELj4096ELj7168ELj128ELj224ELj128ELj64ELj128ELj128ELj64ELj4ELj128ELj128ELj1ELb0ELj151ELNS_8GemmTypeE1ELb0EN7cutlass10bfloat16_tENS_16EpilogueIdentityEEEvPijjj14CUtensorMap_stS9_S9_S9_S9_:
	.zero		1600


//--------------------- SYMBOLS --------------------------

	.type		.nv.reservedSmem.offset0,@object
	.size		.nv.reservedSmem.offset0,0x4
	.type		.nv.reservedSmem.cap,@object
	.size		.nv.reservedSmem.cap,0x4
